//
// Generated by NVIDIA NVVM Compiler
//
// Compiler Build ID: CL-36424714
// Cuda compilation tools, release 13.0, V13.0.88
// Based on NVVM 20.0.0
//

.version 9.0
.target sm_100
.address_size 64

	// .globl	_Z9setvaluesP9Parameterfffi
.extern .func  (.param .b32 func_retval0) vprintf
(
	.param .b64 vprintf_param_0,
	.param .b64 vprintf_param_1
)
;
.global .align 4 .b8 precalc_xorwow_matrix[102400];
.global .align 4 .b8 precalc_xorwow_offset_matrix[102400];
.global .align 4 .b8 mrg32k3aM1[2304];
.global .align 4 .b8 mrg32k3aM2[2304];
.global .align 4 .b8 mrg32k3aM1SubSeq[2016];
.global .align 4 .b8 mrg32k3aM2SubSeq[2016];
.global .align 4 .b8 mrg32k3aM1Seq[2304];
.global .align 4 .b8 mrg32k3aM2Seq[2304];
.const .align 8 .b8 __cr_lgamma_table[72];
.global .align 1 .b8 _ZN34_INTERNAL_47f498d1_4_k_cu_240bb6a74cuda3std3__45__cpo5beginE[1];
.global .align 1 .b8 _ZN34_INTERNAL_47f498d1_4_k_cu_240bb6a74cuda3std3__45__cpo3endE[1];
.global .align 1 .b8 _ZN34_INTERNAL_47f498d1_4_k_cu_240bb6a74cuda3std3__45__cpo6cbeginE[1];
.global .align 1 .b8 _ZN34_INTERNAL_47f498d1_4_k_cu_240bb6a74cuda3std3__45__cpo4cendE[1];
.global .align 1 .b8 _ZN34_INTERNAL_47f498d1_4_k_cu_240bb6a74cuda3std3__45__cpo6rbeginE[1];
.global .align 1 .b8 _ZN34_INTERNAL_47f498d1_4_k_cu_240bb6a74cuda3std3__45__cpo4rendE[1];
.global .align 1 .b8 _ZN34_INTERNAL_47f498d1_4_k_cu_240bb6a74cuda3std3__45__cpo7crbeginE[1];
.global .align 1 .b8 _ZN34_INTERNAL_47f498d1_4_k_cu_240bb6a74cuda3std3__45__cpo5crendE[1];
.global .align 1 .b8 _ZN34_INTERNAL_47f498d1_4_k_cu_240bb6a74cuda3std3__436_GLOBAL__N__47f498d1_4_k_cu_240bb6a76ignoreE[1];
.global .align 1 .b8 _ZN34_INTERNAL_47f498d1_4_k_cu_240bb6a74cuda3std3__419piecewise_constructE[1];
.global .align 1 .b8 _ZN34_INTERNAL_47f498d1_4_k_cu_240bb6a74cuda3std3__48in_placeE[1];
.global .align 1 .b8 _ZN34_INTERNAL_47f498d1_4_k_cu_240bb6a74cuda3std3__420unreachable_sentinelE[1];
.global .align 1 .b8 _ZN34_INTERNAL_47f498d1_4_k_cu_240bb6a74cuda3std3__47nulloptE[1];
.global .align 1 .b8 _ZN34_INTERNAL_47f498d1_4_k_cu_240bb6a74cuda3std3__48unexpectE[1];
.global .align 1 .b8 _ZN34_INTERNAL_47f498d1_4_k_cu_240bb6a74cuda3std6ranges3__45__cpo4swapE[1];
.global .align 1 .b8 _ZN34_INTERNAL_47f498d1_4_k_cu_240bb6a74cuda3std6ranges3__45__cpo9iter_moveE[1];
.global .align 1 .b8 _ZN34_INTERNAL_47f498d1_4_k_cu_240bb6a74cuda3std6ranges3__45__cpo5beginE[1];
.global .align 1 .b8 _ZN34_INTERNAL_47f498d1_4_k_cu_240bb6a74cuda3std6ranges3__45__cpo3endE[1];
.global .align 1 .b8 _ZN34_INTERNAL_47f498d1_4_k_cu_240bb6a74cuda3std6ranges3__45__cpo6cbeginE[1];
.global .align 1 .b8 _ZN34_INTERNAL_47f498d1_4_k_cu_240bb6a74cuda3std6ranges3__45__cpo4cendE[1];
.global .align 1 .b8 _ZN34_INTERNAL_47f498d1_4_k_cu_240bb6a74cuda3std6ranges3__45__cpo7advanceE[1];
.global .align 1 .b8 _ZN34_INTERNAL_47f498d1_4_k_cu_240bb6a74cuda3std6ranges3__45__cpo9iter_swapE[1];
.global .align 1 .b8 _ZN34_INTERNAL_47f498d1_4_k_cu_240bb6a74cuda3std6ranges3__45__cpo4nextE[1];
.global .align 1 .b8 _ZN34_INTERNAL_47f498d1_4_k_cu_240bb6a74cuda3std6ranges3__45__cpo4prevE[1];
.global .align 1 .b8 _ZN34_INTERNAL_47f498d1_4_k_cu_240bb6a74cuda3std6ranges3__45__cpo4dataE[1];
.global .align 1 .b8 _ZN34_INTERNAL_47f498d1_4_k_cu_240bb6a74cuda3std6ranges3__45__cpo5cdataE[1];
.global .align 1 .b8 _ZN34_INTERNAL_47f498d1_4_k_cu_240bb6a74cuda3std6ranges3__45__cpo4sizeE[1];
.global .align 1 .b8 _ZN34_INTERNAL_47f498d1_4_k_cu_240bb6a74cuda3std6ranges3__45__cpo5ssizeE[1];
.global .align 1 .b8 _ZN34_INTERNAL_47f498d1_4_k_cu_240bb6a74cuda3std6ranges3__45__cpo8distanceE[1];
.global .align 1 .b8 _ZN34_INTERNAL_47f498d1_4_k_cu_240bb6a76thrust24THRUST_300001_SM_1000_NS8cuda_cub3parE[1];
.global .align 1 .b8 _ZN34_INTERNAL_47f498d1_4_k_cu_240bb6a76thrust24THRUST_300001_SM_1000_NS8cuda_cub10par_nosyncE[1];
.global .align 1 .b8 _ZN34_INTERNAL_47f498d1_4_k_cu_240bb6a76thrust24THRUST_300001_SM_1000_NS6system6detail10sequential3seqE[1];
.global .align 1 .b8 _ZN34_INTERNAL_47f498d1_4_k_cu_240bb6a76thrust24THRUST_300001_SM_1000_NS6system3cpp3parE[1];
.global .align 1 .b8 _ZN34_INTERNAL_47f498d1_4_k_cu_240bb6a76thrust24THRUST_300001_SM_1000_NS12placeholders2_1E[1];
.global .align 1 .b8 _ZN34_INTERNAL_47f498d1_4_k_cu_240bb6a76thrust24THRUST_300001_SM_1000_NS12placeholders2_2E[1];
.global .align 1 .b8 _ZN34_INTERNAL_47f498d1_4_k_cu_240bb6a76thrust24THRUST_300001_SM_1000_NS12placeholders2_3E[1];
.global .align 1 .b8 _ZN34_INTERNAL_47f498d1_4_k_cu_240bb6a76thrust24THRUST_300001_SM_1000_NS12placeholders2_4E[1];
.global .align 1 .b8 _ZN34_INTERNAL_47f498d1_4_k_cu_240bb6a76thrust24THRUST_300001_SM_1000_NS12placeholders2_5E[1];
.global .align 1 .b8 _ZN34_INTERNAL_47f498d1_4_k_cu_240bb6a76thrust24THRUST_300001_SM_1000_NS12placeholders2_6E[1];
.global .align 1 .b8 _ZN34_INTERNAL_47f498d1_4_k_cu_240bb6a76thrust24THRUST_300001_SM_1000_NS12placeholders2_7E[1];
.global .align 1 .b8 _ZN34_INTERNAL_47f498d1_4_k_cu_240bb6a76thrust24THRUST_300001_SM_1000_NS12placeholders2_8E[1];
.global .align 1 .b8 _ZN34_INTERNAL_47f498d1_4_k_cu_240bb6a76thrust24THRUST_300001_SM_1000_NS12placeholders2_9E[1];
.global .align 1 .b8 _ZN34_INTERNAL_47f498d1_4_k_cu_240bb6a76thrust24THRUST_300001_SM_1000_NS12placeholders3_10E[1];
.global .align 1 .b8 _ZN34_INTERNAL_47f498d1_4_k_cu_240bb6a76thrust24THRUST_300001_SM_1000_NS3seqE[1];
.global .align 1 .b8 _ZN34_INTERNAL_47f498d1_4_k_cu_240bb6a76thrust24THRUST_300001_SM_1000_NS6deviceE[1];
.global .align 1 .b8 $str[4] = {37, 102, 10};

.visible .entry _Z9setvaluesP9Parameterfffi(
	.param .u64 .ptr .align 1 _Z9setvaluesP9Parameterfffi_param_0,
	.param .f32 _Z9setvaluesP9Parameterfffi_param_1,
	.param .f32 _Z9setvaluesP9Parameterfffi_param_2,
	.param .f32 _Z9setvaluesP9Parameterfffi_param_3,
	.param .u32 _Z9setvaluesP9Parameterfffi_param_4
)
{
	.reg .pred 	%p<7>;
	.reg .b32 	%r<31>;
	.reg .b32 	%f<4>;
	.reg .b64 	%rd<12>;

	ld.param.u64 	%rd3, [_Z9setvaluesP9Parameterfffi_param_0];
	ld.param.f32 	%f1, [_Z9setvaluesP9Parameterfffi_param_1];
	ld.param.f32 	%f2, [_Z9setvaluesP9Parameterfffi_param_2];
	ld.param.f32 	%f3, [_Z9setvaluesP9Parameterfffi_param_3];
	ld.param.u32 	%r12, [_Z9setvaluesP9Parameterfffi_param_4];
	cvta.to.global.u64 	%rd1, %rd3;
	mov.u32 	%r13, %ctaid.x;
	mov.u32 	%r14, %ntid.x;
	mov.u32 	%r15, %tid.x;
	mad.lo.s32 	%r29, %r13, %r14, %r15;
	mov.u32 	%r16, %nctaid.x;
	mul.lo.s32 	%r2, %r14, %r16;
	setp.ge.s32 	%p1, %r29, %r12;
	@%p1 bra 	$L__BB0_7;
	add.s32 	%r17, %r29, %r2;
	max.s32 	%r18, %r12, %r17;
	setp.lt.s32 	%p2, %r17, %r12;
	selp.u32 	%r19, 1, 0, %p2;
	add.s32 	%r20, %r17, %r19;
	sub.s32 	%r21, %r18, %r20;
	div.u32 	%r22, %r21, %r2;
	add.s32 	%r3, %r22, %r19;
	and.b32  	%r23, %r3, 3;
	setp.eq.s32 	%p3, %r23, 3;
	@%p3 bra 	$L__BB0_4;
	add.s64 	%rd2, %rd1, 4;
	add.s32 	%r24, %r3, 1;
	and.b32  	%r25, %r24, 3;
	neg.s32 	%r27, %r25;
$L__BB0_3:
	.pragma "nounroll";
	mul.wide.s32 	%rd4, %r29, 12;
	add.s64 	%rd5, %rd2, %rd4;
	st.global.f32 	[%rd5+-4], %f2;
	st.global.f32 	[%rd5], %f1;
	st.global.f32 	[%rd5+4], %f3;
	add.s32 	%r29, %r29, %r2;
	add.s32 	%r27, %r27, 1;
	setp.ne.s32 	%p4, %r27, 0;
	@%p4 bra 	$L__BB0_3;
$L__BB0_4:
	setp.lt.u32 	%p5, %r3, 3;
	@%p5 bra 	$L__BB0_7;
	mul.wide.s32 	%rd8, %r2, 12;
	shl.b32 	%r26, %r2, 2;
$L__BB0_6:
	mul.wide.s32 	%rd6, %r29, 12;
	add.s64 	%rd7, %rd1, %rd6;
	st.global.f32 	[%rd7], %f2;
	st.global.f32 	[%rd7+4], %f1;
	st.global.f32 	[%rd7+8], %f3;
	add.s64 	%rd9, %rd7, %rd8;
	st.global.f32 	[%rd9], %f2;
	st.global.f32 	[%rd9+4], %f1;
	st.global.f32 	[%rd9+8], %f3;
	add.s64 	%rd10, %rd9, %rd8;
	st.global.f32 	[%rd10], %f2;
	st.global.f32 	[%rd10+4], %f1;
	st.global.f32 	[%rd10+8], %f3;
	add.s64 	%rd11, %rd10, %rd8;
	st.global.f32 	[%rd11], %f2;
	st.global.f32 	[%rd11+4], %f1;
	st.global.f32 	[%rd11+8], %f3;
	add.s32 	%r29, %r26, %r29;
	setp.lt.s32 	%p6, %r29, %r12;
	@%p6 bra 	$L__BB0_6;
$L__BB0_7:
	ret;

}
	// .globl	_Z11setfeaturesP7Featurefi
.visible .entry _Z11setfeaturesP7Featurefi(
	.param .u64 .ptr .align 1 _Z11setfeaturesP7Featurefi_param_0,
	.param .f32 _Z11setfeaturesP7Featurefi_param_1,
	.param .u32 _Z11setfeaturesP7Featurefi_param_2
)
{
	.reg .pred 	%p<7>;
	.reg .b32 	%r<31>;
	.reg .b32 	%f<2>;
	.reg .b64 	%rd<11>;

	ld.param.u64 	%rd2, [_Z11setfeaturesP7Featurefi_param_0];
	ld.param.f32 	%f1, [_Z11setfeaturesP7Featurefi_param_1];
	ld.param.u32 	%r12, [_Z11setfeaturesP7Featurefi_param_2];
	cvta.to.global.u64 	%rd1, %rd2;
	mov.u32 	%r13, %ctaid.x;
	mov.u32 	%r14, %ntid.x;
	mov.u32 	%r15, %tid.x;
	mad.lo.s32 	%r29, %r13, %r14, %r15;
	mov.u32 	%r16, %nctaid.x;
	mul.lo.s32 	%r2, %r14, %r16;
	setp.ge.s32 	%p1, %r29, %r12;
	@%p1 bra 	$L__BB1_7;
	add.s32 	%r17, %r29, %r2;
	max.s32 	%r18, %r12, %r17;
	setp.lt.s32 	%p2, %r17, %r12;
	selp.u32 	%r19, 1, 0, %p2;
	add.s32 	%r20, %r17, %r19;
	sub.s32 	%r21, %r18, %r20;
	div.u32 	%r22, %r21, %r2;
	add.s32 	%r3, %r22, %r19;
	and.b32  	%r23, %r3, 3;
	setp.eq.s32 	%p3, %r23, 3;
	@%p3 bra 	$L__BB1_4;
	add.s32 	%r24, %r3, 1;
	and.b32  	%r25, %r24, 3;
	neg.s32 	%r27, %r25;
$L__BB1_3:
	.pragma "nounroll";
	mul.wide.s32 	%rd3, %r29, 16;
	add.s64 	%rd4, %rd1, %rd3;
	st.global.f32 	[%rd4], %f1;
	add.s32 	%r29, %r29, %r2;
	add.s32 	%r27, %r27, 1;
	setp.ne.s32 	%p4, %r27, 0;
	@%p4 bra 	$L__BB1_3;
$L__BB1_4:
	setp.lt.u32 	%p5, %r3, 3;
	@%p5 bra 	$L__BB1_7;
	mul.wide.s32 	%rd7, %r2, 16;
	shl.b32 	%r26, %r2, 2;
$L__BB1_6:
	mul.wide.s32 	%rd5, %r29, 16;
	add.s64 	%rd6, %rd1, %rd5;
	st.global.f32 	[%rd6], %f1;
	add.s64 	%rd8, %rd6, %rd7;
	st.global.f32 	[%rd8], %f1;
	add.s64 	%rd9, %rd8, %rd7;
	st.global.f32 	[%rd9], %f1;
	add.s64 	%rd10, %rd9, %rd7;
	st.global.f32 	[%rd10], %f1;
	add.s32 	%r29, %r26, %r29;
	setp.lt.s32 	%p6, %r29, %r12;
	@%p6 bra 	$L__BB1_6;
$L__BB1_7:
	ret;

}
	// .globl	_Z11printkernelP9Parameteri
.visible .entry _Z11printkernelP9Parameteri(
	.param .u64 .ptr .align 1 _Z11printkernelP9Parameteri_param_0,
	.param .u32 _Z11printkernelP9Parameteri_param_1
)
{
	.local .align 8 .b8 	__local_depot2[8];
	.reg .b64 	%SP;
	.reg .b64 	%SPL;
	.reg .pred 	%p<10>;
	.reg .b32 	%r<81>;
	.reg .b32 	%f<30>;
	.reg .b64 	%rd<30>;
	.reg .b64 	%fd<30>;

	mov.u64 	%SPL, __local_depot2;
	cvta.local.u64 	%SP, %SPL;
	ld.param.u64 	%rd9, [_Z11printkernelP9Parameteri_param_0];
	ld.param.u32 	%r16, [_Z11printkernelP9Parameteri_param_1];
	cvta.to.global.u64 	%rd1, %rd9;
	add.u64 	%rd10, %SP, 0;
	add.u64 	%rd2, %SPL, 0;
	setp.lt.s32 	%p1, %r16, 1;
	@%p1 bra 	$L__BB2_13;
	and.b32  	%r1, %r16, 15;
	setp.lt.u32 	%p2, %r16, 16;
	mov.b32 	%r78, 0;
	@%p2 bra 	$L__BB2_4;
	and.b32  	%r78, %r16, 2147483632;
	neg.s32 	%r76, %r78;
	add.s64 	%rd28, %rd1, 96;
	mov.u64 	%rd11, $str;
$L__BB2_3:
	.pragma "nounroll";
	ld.global.f32 	%f1, [%rd28+-96];
	cvt.f64.f32 	%fd1, %f1;
	st.local.f64 	[%rd2], %fd1;
	cvta.global.u64 	%rd12, %rd11;
	{ // callseq 0, 0
	.param .b64 param0;
	st.param.b64 	[param0], %rd12;
	.param .b64 param1;
	st.param.b64 	[param1], %rd10;
	.param .b32 retval0;
	call.uni (retval0), 
	vprintf, 
	(
	param0, 
	param1
	);
	ld.param.b32 	%r18, [retval0];
	} // callseq 0
	ld.global.f32 	%f2, [%rd28+-84];
	cvt.f64.f32 	%fd2, %f2;
	st.local.f64 	[%rd2], %fd2;
	{ // callseq 1, 0
	.param .b64 param0;
	st.param.b64 	[param0], %rd12;
	.param .b64 param1;
	st.param.b64 	[param1], %rd10;
	.param .b32 retval0;
	call.uni (retval0), 
	vprintf, 
	(
	param0, 
	param1
	);
	ld.param.b32 	%r20, [retval0];
	} // callseq 1
	ld.global.f32 	%f3, [%rd28+-72];
	cvt.f64.f32 	%fd3, %f3;
	st.local.f64 	[%rd2], %fd3;
	{ // callseq 2, 0
	.param .b64 param0;
	st.param.b64 	[param0], %rd12;
	.param .b64 param1;
	st.param.b64 	[param1], %rd10;
	.param .b32 retval0;
	call.uni (retval0), 
	vprintf, 
	(
	param0, 
	param1
	);
	ld.param.b32 	%r22, [retval0];
	} // callseq 2
	ld.global.f32 	%f4, [%rd28+-60];
	cvt.f64.f32 	%fd4, %f4;
	st.local.f64 	[%rd2], %fd4;
	{ // callseq 3, 0
	.param .b64 param0;
	st.param.b64 	[param0], %rd12;
	.param .b64 param1;
	st.param.b64 	[param1], %rd10;
	.param .b32 retval0;
	call.uni (retval0), 
	vprintf, 
	(
	param0, 
	param1
	);
	ld.param.b32 	%r24, [retval0];
	} // callseq 3
	ld.global.f32 	%f5, [%rd28+-48];
	cvt.f64.f32 	%fd5, %f5;
	st.local.f64 	[%rd2], %fd5;
	{ // callseq 4, 0
	.param .b64 param0;
	st.param.b64 	[param0], %rd12;
	.param .b64 param1;
	st.param.b64 	[param1], %rd10;
	.param .b32 retval0;
	call.uni (retval0), 
	vprintf, 
	(
	param0, 
	param1
	);
	ld.param.b32 	%r26, [retval0];
	} // callseq 4
	ld.global.f32 	%f6, [%rd28+-36];
	cvt.f64.f32 	%fd6, %f6;
	st.local.f64 	[%rd2], %fd6;
	{ // callseq 5, 0
	.param .b64 param0;
	st.param.b64 	[param0], %rd12;
	.param .b64 param1;
	st.param.b64 	[param1], %rd10;
	.param .b32 retval0;
	call.uni (retval0), 
	vprintf, 
	(
	param0, 
	param1
	);
	ld.param.b32 	%r28, [retval0];
	} // callseq 5
	ld.global.f32 	%f7, [%rd28+-24];
	cvt.f64.f32 	%fd7, %f7;
	st.local.f64 	[%rd2], %fd7;
	{ // callseq 6, 0
	.param .b64 param0;
	st.param.b64 	[param0], %rd12;
	.param .b64 param1;
	st.param.b64 	[param1], %rd10;
	.param .b32 retval0;
	call.uni (retval0), 
	vprintf, 
	(
	param0, 
	param1
	);
	ld.param.b32 	%r30, [retval0];
	} // callseq 6
	ld.global.f32 	%f8, [%rd28+-12];
	cvt.f64.f32 	%fd8, %f8;
	st.local.f64 	[%rd2], %fd8;
	{ // callseq 7, 0
	.param .b64 param0;
	st.param.b64 	[param0], %rd12;
	.param .b64 param1;
	st.param.b64 	[param1], %rd10;
	.param .b32 retval0;
	call.uni (retval0), 
	vprintf, 
	(
	param0, 
	param1
	);
	ld.param.b32 	%r32, [retval0];
	} // callseq 7
	ld.global.f32 	%f9, [%rd28];
	cvt.f64.f32 	%fd9, %f9;
	st.local.f64 	[%rd2], %fd9;
	{ // callseq 8, 0
	.param .b64 param0;
	st.param.b64 	[param0], %rd12;
	.param .b64 param1;
	st.param.b64 	[param1], %rd10;
	.param .b32 retval0;
	call.uni (retval0), 
	vprintf, 
	(
	param0, 
	param1
	);
	ld.param.b32 	%r34, [retval0];
	} // callseq 8
	ld.global.f32 	%f10, [%rd28+12];
	cvt.f64.f32 	%fd10, %f10;
	st.local.f64 	[%rd2], %fd10;
	{ // callseq 9, 0
	.param .b64 param0;
	st.param.b64 	[param0], %rd12;
	.param .b64 param1;
	st.param.b64 	[param1], %rd10;
	.param .b32 retval0;
	call.uni (retval0), 
	vprintf, 
	(
	param0, 
	param1
	);
	ld.param.b32 	%r36, [retval0];
	} // callseq 9
	ld.global.f32 	%f11, [%rd28+24];
	cvt.f64.f32 	%fd11, %f11;
	st.local.f64 	[%rd2], %fd11;
	{ // callseq 10, 0
	.param .b64 param0;
	st.param.b64 	[param0], %rd12;
	.param .b64 param1;
	st.param.b64 	[param1], %rd10;
	.param .b32 retval0;
	call.uni (retval0), 
	vprintf, 
	(
	param0, 
	param1
	);
	ld.param.b32 	%r38, [retval0];
	} // callseq 10
	ld.global.f32 	%f12, [%rd28+36];
	cvt.f64.f32 	%fd12, %f12;
	st.local.f64 	[%rd2], %fd12;
	{ // callseq 11, 0
	.param .b64 param0;
	st.param.b64 	[param0], %rd12;
	.param .b64 param1;
	st.param.b64 	[param1], %rd10;
	.param .b32 retval0;
	call.uni (retval0), 
	vprintf, 
	(
	param0, 
	param1
	);
	ld.param.b32 	%r40, [retval0];
	} // callseq 11
	ld.global.f32 	%f13, [%rd28+48];
	cvt.f64.f32 	%fd13, %f13;
	st.local.f64 	[%rd2], %fd13;
	{ // callseq 12, 0
	.param .b64 param0;
	st.param.b64 	[param0], %rd12;
	.param .b64 param1;
	st.param.b64 	[param1], %rd10;
	.param .b32 retval0;
	call.uni (retval0), 
	vprintf, 
	(
	param0, 
	param1
	);
	ld.param.b32 	%r42, [retval0];
	} // callseq 12
	ld.global.f32 	%f14, [%rd28+60];
	cvt.f64.f32 	%fd14, %f14;
	st.local.f64 	[%rd2], %fd14;
	{ // callseq 13, 0
	.param .b64 param0;
	st.param.b64 	[param0], %rd12;
	.param .b64 param1;
	st.param.b64 	[param1], %rd10;
	.param .b32 retval0;
	call.uni (retval0), 
	vprintf, 
	(
	param0, 
	param1
	);
	ld.param.b32 	%r44, [retval0];
	} // callseq 13
	ld.global.f32 	%f15, [%rd28+72];
	cvt.f64.f32 	%fd15, %f15;
	st.local.f64 	[%rd2], %fd15;
	{ // callseq 14, 0
	.param .b64 param0;
	st.param.b64 	[param0], %rd12;
	.param .b64 param1;
	st.param.b64 	[param1], %rd10;
	.param .b32 retval0;
	call.uni (retval0), 
	vprintf, 
	(
	param0, 
	param1
	);
	ld.param.b32 	%r46, [retval0];
	} // callseq 14
	ld.global.f32 	%f16, [%rd28+84];
	cvt.f64.f32 	%fd16, %f16;
	st.local.f64 	[%rd2], %fd16;
	{ // callseq 15, 0
	.param .b64 param0;
	st.param.b64 	[param0], %rd12;
	.param .b64 param1;
	st.param.b64 	[param1], %rd10;
	.param .b32 retval0;
	call.uni (retval0), 
	vprintf, 
	(
	param0, 
	param1
	);
	ld.param.b32 	%r48, [retval0];
	} // callseq 15
	add.s32 	%r76, %r76, 16;
	add.s64 	%rd28, %rd28, 192;
	setp.ne.s32 	%p3, %r76, 0;
	@%p3 bra 	$L__BB2_3;
$L__BB2_4:
	setp.eq.s32 	%p4, %r1, 0;
	@%p4 bra 	$L__BB2_13;
	and.b32  	%r7, %r16, 7;
	setp.lt.u32 	%p5, %r1, 8;
	@%p5 bra 	$L__BB2_7;
	mul.wide.u32 	%rd14, %r78, 12;
	add.s64 	%rd15, %rd1, %rd14;
	ld.global.f32 	%f17, [%rd15];
	cvt.f64.f32 	%fd17, %f17;
	st.local.f64 	[%rd2], %fd17;
	mov.u64 	%rd16, $str;
	cvta.global.u64 	%rd17, %rd16;
	add.u64 	%rd18, %SP, 0;
	{ // callseq 16, 0
	.param .b64 param0;
	st.param.b64 	[param0], %rd17;
	.param .b64 param1;
	st.param.b64 	[param1], %rd18;
	.param .b32 retval0;
	call.uni (retval0), 
	vprintf, 
	(
	param0, 
	param1
	);
	ld.param.b32 	%r50, [retval0];
	} // callseq 16
	ld.global.f32 	%f18, [%rd15+12];
	cvt.f64.f32 	%fd18, %f18;
	st.local.f64 	[%rd2], %fd18;
	{ // callseq 17, 0
	.param .b64 param0;
	st.param.b64 	[param0], %rd17;
	.param .b64 param1;
	st.param.b64 	[param1], %rd18;
	.param .b32 retval0;
	call.uni (retval0), 
	vprintf, 
	(
	param0, 
	param1
	);
	ld.param.b32 	%r52, [retval0];
	} // callseq 17
	ld.global.f32 	%f19, [%rd15+24];
	cvt.f64.f32 	%fd19, %f19;
	st.local.f64 	[%rd2], %fd19;
	{ // callseq 18, 0
	.param .b64 param0;
	st.param.b64 	[param0], %rd17;
	.param .b64 param1;
	st.param.b64 	[param1], %rd18;
	.param .b32 retval0;
	call.uni (retval0), 
	vprintf, 
	(
	param0, 
	param1
	);
	ld.param.b32 	%r54, [retval0];
	} // callseq 18
	ld.global.f32 	%f20, [%rd15+36];
	cvt.f64.f32 	%fd20, %f20;
	st.local.f64 	[%rd2], %fd20;
	{ // callseq 19, 0
	.param .b64 param0;
	st.param.b64 	[param0], %rd17;
	.param .b64 param1;
	st.param.b64 	[param1], %rd18;
	.param .b32 retval0;
	call.uni (retval0), 
	vprintf, 
	(
	param0, 
	param1
	);
	ld.param.b32 	%r56, [retval0];
	} // callseq 19
	ld.global.f32 	%f21, [%rd15+48];
	cvt.f64.f32 	%fd21, %f21;
	st.local.f64 	[%rd2], %fd21;
	{ // callseq 20, 0
	.param .b64 param0;
	st.param.b64 	[param0], %rd17;
	.param .b64 param1;
	st.param.b64 	[param1], %rd18;
	.param .b32 retval0;
	call.uni (retval0), 
	vprintf, 
	(
	param0, 
	param1
	);
	ld.param.b32 	%r58, [retval0];
	} // callseq 20
	ld.global.f32 	%f22, [%rd15+60];
	cvt.f64.f32 	%fd22, %f22;
	st.local.f64 	[%rd2], %fd22;
	{ // callseq 21, 0
	.param .b64 param0;
	st.param.b64 	[param0], %rd17;
	.param .b64 param1;
	st.param.b64 	[param1], %rd18;
	.param .b32 retval0;
	call.uni (retval0), 
	vprintf, 
	(
	param0, 
	param1
	);
	ld.param.b32 	%r60, [retval0];
	} // callseq 21
	ld.global.f32 	%f23, [%rd15+72];
	cvt.f64.f32 	%fd23, %f23;
	st.local.f64 	[%rd2], %fd23;
	{ // callseq 22, 0
	.param .b64 param0;
	st.param.b64 	[param0], %rd17;
	.param .b64 param1;
	st.param.b64 	[param1], %rd18;
	.param .b32 retval0;
	call.uni (retval0), 
	vprintf, 
	(
	param0, 
	param1
	);
	ld.param.b32 	%r62, [retval0];
	} // callseq 22
	ld.global.f32 	%f24, [%rd15+84];
	cvt.f64.f32 	%fd24, %f24;
	st.local.f64 	[%rd2], %fd24;
	{ // callseq 23, 0
	.param .b64 param0;
	st.param.b64 	[param0], %rd17;
	.param .b64 param1;
	st.param.b64 	[param1], %rd18;
	.param .b32 retval0;
	call.uni (retval0), 
	vprintf, 
	(
	param0, 
	param1
	);
	ld.param.b32 	%r64, [retval0];
	} // callseq 23
	add.s32 	%r78, %r78, 8;
$L__BB2_7:
	setp.eq.s32 	%p6, %r7, 0;
	@%p6 bra 	$L__BB2_13;
	and.b32  	%r10, %r16, 3;
	setp.lt.u32 	%p7, %r7, 4;
	@%p7 bra 	$L__BB2_10;
	mul.wide.u32 	%rd19, %r78, 12;
	add.s64 	%rd20, %rd1, %rd19;
	ld.global.f32 	%f25, [%rd20];
	cvt.f64.f32 	%fd25, %f25;
	st.local.f64 	[%rd2], %fd25;
	mov.u64 	%rd21, $str;
	cvta.global.u64 	%rd22, %rd21;
	add.u64 	%rd23, %SP, 0;
	{ // callseq 24, 0
	.param .b64 param0;
	st.param.b64 	[param0], %rd22;
	.param .b64 param1;
	st.param.b64 	[param1], %rd23;
	.param .b32 retval0;
	call.uni (retval0), 
	vprintf, 
	(
	param0, 
	param1
	);
	ld.param.b32 	%r66, [retval0];
	} // callseq 24
	ld.global.f32 	%f26, [%rd20+12];
	cvt.f64.f32 	%fd26, %f26;
	st.local.f64 	[%rd2], %fd26;
	{ // callseq 25, 0
	.param .b64 param0;
	st.param.b64 	[param0], %rd22;
	.param .b64 param1;
	st.param.b64 	[param1], %rd23;
	.param .b32 retval0;
	call.uni (retval0), 
	vprintf, 
	(
	param0, 
	param1
	);
	ld.param.b32 	%r68, [retval0];
	} // callseq 25
	ld.global.f32 	%f27, [%rd20+24];
	cvt.f64.f32 	%fd27, %f27;
	st.local.f64 	[%rd2], %fd27;
	{ // callseq 26, 0
	.param .b64 param0;
	st.param.b64 	[param0], %rd22;
	.param .b64 param1;
	st.param.b64 	[param1], %rd23;
	.param .b32 retval0;
	call.uni (retval0), 
	vprintf, 
	(
	param0, 
	param1
	);
	ld.param.b32 	%r70, [retval0];
	} // callseq 26
	ld.global.f32 	%f28, [%rd20+36];
	cvt.f64.f32 	%fd28, %f28;
	st.local.f64 	[%rd2], %fd28;
	{ // callseq 27, 0
	.param .b64 param0;
	st.param.b64 	[param0], %rd22;
	.param .b64 param1;
	st.param.b64 	[param1], %rd23;
	.param .b32 retval0;
	call.uni (retval0), 
	vprintf, 
	(
	param0, 
	param1
	);
	ld.param.b32 	%r72, [retval0];
	} // callseq 27
	add.s32 	%r78, %r78, 4;
$L__BB2_10:
	setp.eq.s32 	%p8, %r10, 0;
	@%p8 bra 	$L__BB2_13;
	mul.wide.u32 	%rd24, %r78, 12;
	add.s64 	%rd29, %rd1, %rd24;
	neg.s32 	%r80, %r10;
	mov.u64 	%rd25, $str;
	add.u64 	%rd27, %SP, 0;
$L__BB2_12:
	.pragma "nounroll";
	ld.global.f32 	%f29, [%rd29];
	cvt.f64.f32 	%fd29, %f29;
	st.local.f64 	[%rd2], %fd29;
	cvta.global.u64 	%rd26, %rd25;
	{ // callseq 28, 0
	.param .b64 param0;
	st.param.b64 	[param0], %rd26;
	.param .b64 param1;
	st.param.b64 	[param1], %rd27;
	.param .b32 retval0;
	call.uni (retval0), 
	vprintf, 
	(
	param0, 
	param1
	);
	ld.param.b32 	%r74, [retval0];
	} // callseq 28
	add.s64 	%rd29, %rd29, 12;
	add.s32 	%r80, %r80, 1;
	setp.ne.s32 	%p9, %r80, 0;
	@%p9 bra 	$L__BB2_12;
$L__BB2_13:
	ret;

}
	// .globl	_Z12update_valueiP9ParameterP7FeaturePf
.visible .entry _Z12update_valueiP9ParameterP7FeaturePf(
	.param .u32 _Z12update_valueiP9ParameterP7FeaturePf_param_0,
	.param .u64 .ptr .align 1 _Z12update_valueiP9ParameterP7FeaturePf_param_1,
	.param .u64 .ptr .align 1 _Z12update_valueiP9ParameterP7FeaturePf_param_2,
	.param .u64 .ptr .align 1 _Z12update_valueiP9ParameterP7FeaturePf_param_3
)
{
	.reg .pred 	%p<7>;
	.reg .b32 	%r<31>;
	.reg .b32 	%f<26>;
	.reg .b64 	%rd<32>;
	.reg .b64 	%fd<11>;

	ld.param.u32 	%r12, [_Z12update_valueiP9ParameterP7FeaturePf_param_0];
	ld.param.u64 	%rd5, [_Z12update_valueiP9ParameterP7FeaturePf_param_1];
	ld.param.u64 	%rd6, [_Z12update_valueiP9ParameterP7FeaturePf_param_2];
	ld.param.u64 	%rd7, [_Z12update_valueiP9ParameterP7FeaturePf_param_3];
	cvta.to.global.u64 	%rd1, %rd7;
	cvta.to.global.u64 	%rd2, %rd6;
	cvta.to.global.u64 	%rd3, %rd5;
	mov.u32 	%r13, %ctaid.x;
	mov.u32 	%r14, %ntid.x;
	mov.u32 	%r15, %tid.x;
	mad.lo.s32 	%r29, %r13, %r14, %r15;
	mov.u32 	%r16, %nctaid.x;
	mul.lo.s32 	%r2, %r14, %r16;
	setp.ge.s32 	%p1, %r29, %r12;
	@%p1 bra 	$L__BB3_7;
	add.s32 	%r17, %r29, %r2;
	max.s32 	%r18, %r12, %r17;
	setp.lt.s32 	%p2, %r17, %r12;
	selp.u32 	%r19, 1, 0, %p2;
	add.s32 	%r20, %r17, %r19;
	sub.s32 	%r21, %r18, %r20;
	div.u32 	%r22, %r21, %r2;
	add.s32 	%r3, %r22, %r19;
	and.b32  	%r23, %r3, 3;
	setp.eq.s32 	%p3, %r23, 3;
	@%p3 bra 	$L__BB3_4;
	add.s64 	%rd4, %rd2, 4;
	add.s32 	%r24, %r3, 1;
	and.b32  	%r25, %r24, 3;
	neg.s32 	%r27, %r25;
$L__BB3_3:
	.pragma "nounroll";
	mul.wide.s32 	%rd8, %r29, 4;
	add.s64 	%rd9, %rd1, %rd8;
	mul.wide.s32 	%rd10, %r29, 16;
	add.s64 	%rd11, %rd4, %rd10;
	mul.wide.s32 	%rd12, %r29, 12;
	add.s64 	%rd13, %rd3, %rd12;
	ld.global.f32 	%f1, [%rd13];
	ld.global.f32 	%f2, [%rd11+-4];
	mul.f32 	%f3, %f1, %f2;
	st.global.f32 	[%rd9], %f3;
	ld.global.f32 	%f4, [%rd11];
	cvt.f64.f32 	%fd1, %f4;
	fma.rn.f64 	%fd2, %fd1, 0d3FECCCCCCCCCCCCD, 0d3FB999999999999A;
	cvt.rn.f32.f64 	%f5, %fd2;
	st.global.f32 	[%rd11], %f5;
	add.s32 	%r29, %r29, %r2;
	add.s32 	%r27, %r27, 1;
	setp.ne.s32 	%p4, %r27, 0;
	@%p4 bra 	$L__BB3_3;
$L__BB3_4:
	setp.lt.u32 	%p5, %r3, 3;
	@%p5 bra 	$L__BB3_7;
	mul.wide.s32 	%rd20, %r2, 12;
	mul.wide.s32 	%rd22, %r2, 16;
	mul.wide.s32 	%rd24, %r2, 4;
	shl.b32 	%r26, %r2, 2;
$L__BB3_6:
	mul.wide.s32 	%rd14, %r29, 12;
	add.s64 	%rd15, %rd3, %rd14;
	ld.global.f32 	%f6, [%rd15];
	mul.wide.s32 	%rd16, %r29, 16;
	add.s64 	%rd17, %rd2, %rd16;
	ld.global.f32 	%f7, [%rd17];
	mul.f32 	%f8, %f6, %f7;
	mul.wide.s32 	%rd18, %r29, 4;
	add.s64 	%rd19, %rd1, %rd18;
	st.global.f32 	[%rd19], %f8;
	ld.global.f32 	%f9, [%rd17+4];
	cvt.f64.f32 	%fd3, %f9;
	fma.rn.f64 	%fd4, %fd3, 0d3FECCCCCCCCCCCCD, 0d3FB999999999999A;
	cvt.rn.f32.f64 	%f10, %fd4;
	st.global.f32 	[%rd17+4], %f10;
	add.s64 	%rd21, %rd15, %rd20;
	ld.global.f32 	%f11, [%rd21];
	add.s64 	%rd23, %rd17, %rd22;
	ld.global.f32 	%f12, [%rd23];
	mul.f32 	%f13, %f11, %f12;
	add.s64 	%rd25, %rd19, %rd24;
	st.global.f32 	[%rd25], %f13;
	ld.global.f32 	%f14, [%rd23+4];
	cvt.f64.f32 	%fd5, %f14;
	fma.rn.f64 	%fd6, %fd5, 0d3FECCCCCCCCCCCCD, 0d3FB999999999999A;
	cvt.rn.f32.f64 	%f15, %fd6;
	st.global.f32 	[%rd23+4], %f15;
	add.s64 	%rd26, %rd21, %rd20;
	ld.global.f32 	%f16, [%rd26];
	add.s64 	%rd27, %rd23, %rd22;
	ld.global.f32 	%f17, [%rd27];
	mul.f32 	%f18, %f16, %f17;
	add.s64 	%rd28, %rd25, %rd24;
	st.global.f32 	[%rd28], %f18;
	ld.global.f32 	%f19, [%rd27+4];
	cvt.f64.f32 	%fd7, %f19;
	fma.rn.f64 	%fd8, %fd7, 0d3FECCCCCCCCCCCCD, 0d3FB999999999999A;
	cvt.rn.f32.f64 	%f20, %fd8;
	st.global.f32 	[%rd27+4], %f20;
	add.s64 	%rd29, %rd26, %rd20;
	ld.global.f32 	%f21, [%rd29];
	add.s64 	%rd30, %rd27, %rd22;
	ld.global.f32 	%f22, [%rd30];
	mul.f32 	%f23, %f21, %f22;
	add.s64 	%rd31, %rd28, %rd24;
	st.global.f32 	[%rd31], %f23;
	ld.global.f32 	%f24, [%rd30+4];
	cvt.f64.f32 	%fd9, %f24;
	fma.rn.f64 	%fd10, %fd9, 0d3FECCCCCCCCCCCCD, 0d3FB999999999999A;
	cvt.rn.f32.f64 	%f25, %fd10;
	st.global.f32 	[%rd30+4], %f25;
	add.s32 	%r29, %r26, %r29;
	setp.lt.s32 	%p6, %r29, %r12;
	@%p6 bra 	$L__BB3_6;
$L__BB3_7:
	ret;

}
	// .globl	_ZN3cub18CUB_300001_SM_10006detail11EmptyKernelIvEEvv
.visible .entry _ZN3cub18CUB_300001_SM_10006detail11EmptyKernelIvEEvv()
{


	ret;

}


// ===== COMPILED SASS (sm_100) =====

	.target	sm_100

	.elftype	@"ET_EXEC"


//--------------------- .note.nv.tkinfo           --------------------------
	.section	.note.nv.tkinfo,"",@"SHT_NOTE"
	.sectionflags	@"SHF_NOTE_NV_TKINFO"
	.tkinfo
        /*0018*/ 	.word	0x00000002
        /*0030*/ 	.string	""
        /*0030*/ 	.string	"ptxas"
        /*0030*/ 	.string	"Cuda compilation tools, release 13.0, V13.0.88"
        /*0030*/ 	.string	"Build cuda_13.0.r13.0/compiler.36424714_0"
        /*0030*/ 	.string	"-arch sm_100 -m 64 "



//--------------------- .note.nv.cuinfo           --------------------------
	.section	.note.nv.cuinfo,"",@"SHT_NOTE"
	.sectionflags	@"SHF_NOTE_NV_CUINFO"
        /*0018*/ 	.short	0x0002
        /*001a*/ 	.short	0x0064
        /*001c*/ 	.short	0x0082
	.zero		2


//--------------------- .nv.info                  --------------------------
	.section	.nv.info,"",@"SHT_CUDA_INFO"
	.align	4


	//----- nvinfo : EIATTR_REGCOUNT
	.align		4
        /*0000*/ 	.byte	0x04, 0x2f
        /*0002*/ 	.short	(.L_56 - .L_55)
	.align		4
.L_55:
        /*0004*/ 	.word	index@(_Z9setvaluesP9Parameterfffi)
        /*0008*/ 	.word	0x00000014


	//----- nvinfo : EIATTR_FRAME_SIZE
	.align		4
.L_56:
        /*000c*/ 	.byte	0x04, 0x11
        /*000e*/ 	.short	(.L_58 - .L_57)
	.align		4
.L_57:
        /*0010*/ 	.word	index@(_Z9setvaluesP9Parameterfffi)
        /*0014*/ 	.word	0x00000000


	//----- nvinfo : EIATTR_REGCOUNT
	.align		4
.L_58:
        /*0018*/ 	.byte	0x04, 0x2f
        /*001a*/ 	.short	(.L_60 - .L_59)
	.align		4
.L_59:
        /*001c*/ 	.word	index@(_Z11setfeaturesP7Featurefi)
        /*0020*/ 	.word	0x00000012


	//----- nvinfo : EIATTR_FRAME_SIZE
	.align		4
.L_60:
        /*0024*/ 	.byte	0x04, 0x11
        /*0026*/ 	.short	(.L_62 - .L_61)
	.align		4
.L_61:
        /*0028*/ 	.word	index@(_Z11setfeaturesP7Featurefi)
        /*002c*/ 	.word	0x00000000


	//----- nvinfo : EIATTR_REGCOUNT
	.align		4
.L_62:
        /*0030*/ 	.byte	0x04, 0x2f
        /*0032*/ 	.short	(.L_64 - .L_63)
	.align		4
.L_63:
        /*0034*/ 	.word	index@(_Z11printkernelP9Parameteri)
        /*0038*/ 	.word	0x0000001c


	//----- nvinfo : EIATTR_FRAME_SIZE
	.align		4
.L_64:
        /*003c*/ 	.byte	0x04, 0x11
        /*003e*/ 	.short	(.L_66 - .L_65)
	.align		4
.L_65:
        /*0040*/ 	.word	index@(_Z11printkernelP9Parameteri)
        /*0044*/ 	.word	0x00000008


	//----- nvinfo : EIATTR_REGCOUNT
	.align		4
.L_66:
        /*0048*/ 	.byte	0x04, 0x2f
        /*004a*/ 	.short	(.L_68 - .L_67)
	.align		4
.L_67:
        /*004c*/ 	.word	index@(_Z12update_valueiP9ParameterP7FeaturePf)
        /*0050*/ 	.word	0x0000001a


	//----- nvinfo : EIATTR_FRAME_SIZE
	.align		4
.L_68:
        /*0054*/ 	.byte	0x04, 0x11
        /*0056*/ 	.short	(.L_70 - .L_69)
	.align		4
.L_69:
        /*0058*/ 	.word	index@(_Z12update_valueiP9ParameterP7FeaturePf)
        /*005c*/ 	.word	0x00000000


	//----- nvinfo : EIATTR_REGCOUNT
	.align		4
.L_70:
        /*0060*/ 	.byte	0x04, 0x2f
        /*0062*/ 	.short	(.L_72 - .L_71)
	.align		4
.L_71:
        /*0064*/ 	.word	index@(_ZN3cub18CUB_300001_SM_10006detail11EmptyKernelIvEEvv)
        /*0068*/ 	.word	0x00000004


	//----- nvinfo : EIATTR_FRAME_SIZE
	.align		4
.L_72:
        /*006c*/ 	.byte	0x04, 0x11
        /*006e*/ 	.short	(.L_74 - .L_73)
	.align		4
.L_73:
        /*0070*/ 	.word	index@(_ZN3cub18CUB_300001_SM_10006detail11EmptyKernelIvEEvv)
        /*0074*/ 	.word	0x00000000


	//----- nvinfo : EIATTR_MIN_STACK_SIZE
	.align		4
.L_74:
        /*0078*/ 	.byte	0x04, 0x12
        /*007a*/ 	.short	(.L_76 - .L_75)
	.align		4
.L_75:
        /*007c*/ 	.word	index@(_ZN3cub18CUB_300001_SM_10006detail11EmptyKernelIvEEvv)
        /*0080*/ 	.word	0x00000000


	//----- nvinfo : EIATTR_MIN_STACK_SIZE
	.align		4
.L_76:
        /*0084*/ 	.byte	0x04, 0x12
        /*0086*/ 	.short	(.L_78 - .L_77)
	.align		4
.L_77:
        /*0088*/ 	.word	index@(_Z12update_valueiP9ParameterP7FeaturePf)
        /*008c*/ 	.word	0x00000000


	//----- nvinfo : EIATTR_MIN_STACK_SIZE
	.align		4
.L_78:
        /*0090*/ 	.byte	0x04, 0x12
        /*0092*/ 	.short	(.L_80 - .L_79)
	.align		4
.L_79:
        /*0094*/ 	.word	index@(_Z11printkernelP9Parameteri)
        /*0098*/ 	.word	0x00000008


	//----- nvinfo : EIATTR_MIN_STACK_SIZE
	.align		4
.L_80:
        /*009c*/ 	.byte	0x04, 0x12
        /*009e*/ 	.short	(.L_82 - .L_81)
	.align		4
.L_81:
        /*00a0*/ 	.word	index@(_Z11setfeaturesP7Featurefi)
        /*00a4*/ 	.word	0x00000000


	//----- nvinfo : EIATTR_MIN_STACK_SIZE
	.align		4
.L_82:
        /*00a8*/ 	.byte	0x04, 0x12
        /*00aa*/ 	.short	(.L_84 - .L_83)
	.align		4
.L_83:
        /*00ac*/ 	.word	index@(_Z9setvaluesP9Parameterfffi)
        /*00b0*/ 	.word	0x00000000
.L_84:


//--------------------- .nv.compat                --------------------------
	.section	.nv.compat,"",@"SHT_CUDA_COMPAT_INFO"
	.align	4
        /*0000*/ 	.byte	0x02, 0x09, 0x00, 0x00, 0x02, 0x02, 0x01, 0x00, 0x02, 0x05, 0x05, 0x00, 0x03, 0x07, 0x01, 0x01
        /*0010*/ 	.byte	0x02, 0x03, 0x00, 0x00, 0x02, 0x06, 0x01, 0x00, 0x04, 0x0b, 0x08, 0x00, 0x01, 0x00, 0x00, 0x00
        /*0020*/ 	.byte	0x00, 0x00, 0x00, 0x00


//--------------------- .nv.info._ZN3cub18CUB_300001_SM_10006detail11EmptyKernelIvEEvv --------------------------
	.section	.nv.info._ZN3cub18CUB_300001_SM_10006detail11EmptyKernelIvEEvv,"",@"SHT_CUDA_INFO"
	.sectionflags	@""
	.align	4


	//----- nvinfo : EIATTR_CUDA_API_VERSION
	.align		4
        /*0000*/ 	.byte	0x04, 0x37
        /*0002*/ 	.short	(.L_86 - .L_85)
.L_85:
        /*0004*/ 	.word	0x00000082


	//----- nvinfo : EIATTR_SPARSE_MMA_MASK
	.align		4
.L_86:
        /*0008*/ 	.byte	0x03, 0x50
        /*000a*/ 	.short	0x0000


	//----- nvinfo : EIATTR_MAXREG_COUNT
	.align		4
        /*000c*/ 	.byte	0x03, 0x1b
        /*000e*/ 	.short	0x00ff


	//----- nvinfo : EIATTR_MERCURY_ISA_VERSION
	.align		4
        /*0010*/ 	.byte	0x03, 0x5f
        /*0012*/ 	.short	0x0101


	//----- nvinfo : EIATTR_VRC_CTA_INIT_COUNT
	.align		4
        /*0014*/ 	.byte	0x02, 0x4a
	.zero		1
	.zero		1


	//----- nvinfo : EIATTR_EXIT_INSTR_OFFSETS
	.align		4
        /*0018*/ 	.byte	0x04, 0x1c
        /*001a*/ 	.short	(.L_88 - .L_87)


	//   ....[0]....
.L_87:
        /*001c*/ 	.word	0x00000010


	//----- nvinfo : EIATTR_SW_WAR
	.align		4
.L_88:
        /*0020*/ 	.byte	0x04, 0x36
        /*0022*/ 	.short	(.L_90 - .L_89)
.L_89:
        /*0024*/ 	.word	0x00000008
.L_90:


//--------------------- .nv.info._Z12update_valueiP9ParameterP7FeaturePf --------------------------
	.section	.nv.info._Z12update_valueiP9ParameterP7FeaturePf,"",@"SHT_CUDA_INFO"
	.sectionflags	@""
	.align	4


	//----- nvinfo : EIATTR_CUDA_API_VERSION
	.align		4
        /*0000*/ 	.byte	0x04, 0x37
        /*0002*/ 	.short	(.L_92 - .L_91)
.L_91:
        /*0004*/ 	.word	0x00000082


	//----- nvinfo : EIATTR_KPARAM_INFO
	.align		4
.L_92:
        /*0008*/ 	.byte	0x04, 0x17
        /*000a*/ 	.short	(.L_94 - .L_93)
.L_93:
        /*000c*/ 	.word	0x00000000
        /*0010*/ 	.short	0x0003
        /*0012*/ 	.short	0x0018
        /*0014*/ 	.byte	0x00, 0xf5, 0x21, 0x00


	//----- nvinfo : EIATTR_KPARAM_INFO
	.align		4
.L_94:
        /*0018*/ 	.byte	0x04, 0x17
        /*001a*/ 	.short	(.L_96 - .L_95)
.L_95:
        /*001c*/ 	.word	0x00000000
        /*0020*/ 	.short	0x0002
        /*0022*/ 	.short	0x0010
        /*0024*/ 	.byte	0x00, 0xf5, 0x21, 0x00


	//----- nvinfo : EIATTR_KPARAM_INFO
	.align		4
.L_96:
        /*0028*/ 	.byte	0x04, 0x17
        /*002a*/ 	.short	(.L_98 - .L_97)
.L_97:
        /*002c*/ 	.word	0x00000000
        /*0030*/ 	.short	0x0001
        /*0032*/ 	.short	0x0008
        /*0034*/ 	.byte	0x00, 0xf5, 0x21, 0x00


	//----- nvinfo : EIATTR_KPARAM_INFO
	.align		4
.L_98:
        /*0038*/ 	.byte	0x04, 0x17
        /*003a*/ 	.short	(.L_100 - .L_99)
.L_99:
        /*003c*/ 	.word	0x00000000
        /*0040*/ 	.short	0x0000
        /*0042*/ 	.short	0x0000
        /*0044*/ 	.byte	0x00, 0xf0, 0x11, 0x00


	//----- nvinfo : EIATTR_SPARSE_MMA_MASK
	.align		4
.L_100:
        /*0048*/ 	.byte	0x03, 0x50
        /*004a*/ 	.short	0x0000


	//----- nvinfo : EIATTR_MAXREG_COUNT
	.align		4
        /*004c*/ 	.byte	0x03, 0x1b
        /*004e*/ 	.short	0x00ff


	//----- nvinfo : EIATTR_MERCURY_ISA_VERSION
	.align		4
        /*0050*/ 	.byte	0x03, 0x5f
        /*0052*/ 	.short	0x0101


	//----- nvinfo : EIATTR_VRC_CTA_INIT_COUNT
	.align		4
        /*0054*/ 	.byte	0x02, 0x4a
	.zero		1
	.zero		1


	//----- nvinfo : EIATTR_EXIT_INSTR_OFFSETS
	.align		4
        /*0058*/ 	.byte	0x04, 0x1c
        /*005a*/ 	.short	(.L_102 - .L_101)


	//   ....[0]....
.L_101:
        /*005c*/ 	.word	0x00000090


	//   ....[1]....
        /*0060*/ 	.word	0x00000450


	//   ....[2]....
        /*0064*/ 	.word	0x00000800


	//----- nvinfo : EIATTR_CRS_STACK_SIZE
	.align		4
.L_102:
        /*0068*/ 	.byte	0x04, 0x1e
        /*006a*/ 	.short	(.L_104 - .L_103)
.L_103:
        /*006c*/ 	.word	0x00000000


	//----- nvinfo : EIATTR_CBANK_PARAM_SIZE
	.align		4
.L_104:
        /*0070*/ 	.byte	0x03, 0x19
        /*0072*/ 	.short	0x0020


	//----- nvinfo : EIATTR_PARAM_CBANK
	.align		4
        /*0074*/ 	.byte	0x04, 0x0a
        /*0076*/ 	.short	(.L_106 - .L_105)
	.align		4
.L_105:
        /*0078*/ 	.word	index@(.nv.constant0._Z12update_valueiP9ParameterP7FeaturePf)
        /*007c*/ 	.short	0x0380
        /*007e*/ 	.short	0x0020


	//----- nvinfo : EIATTR_SW_WAR
	.align		4
.L_106:
        /*0080*/ 	.byte	0x04, 0x36
        /*0082*/ 	.short	(.L_108 - .L_107)
.L_107:
        /*0084*/ 	.word	0x00000008
.L_108:


//--------------------- .nv.info._Z11printkernelP9Parameteri --------------------------
	.section	.nv.info._Z11printkernelP9Parameteri,"",@"SHT_CUDA_INFO"
	.sectionflags	@""
	.align	4


	//----- nvinfo : EIATTR_CUDA_API_VERSION
	.align		4
        /*0000*/ 	.byte	0x04, 0x37
        /*0002*/ 	.short	(.L_110 - .L_109)
.L_109:
        /*0004*/ 	.word	0x00000082


	//----- nvinfo : EIATTR_KPARAM_INFO
	.align		4
.L_110:
        /*0008*/ 	.byte	0x04, 0x17
        /*000a*/ 	.short	(.L_112 - .L_111)
.L_111:
        /*000c*/ 	.word	0x00000000
        /*0010*/ 	.short	0x0001
        /*0012*/ 	.short	0x0008
        /*0014*/ 	.byte	0x00, 0xf0, 0x11, 0x00


	//----- nvinfo : EIATTR_KPARAM_INFO
	.align		4
.L_112:
        /*0018*/ 	.byte	0x04, 0x17
        /*001a*/ 	.short	(.L_114 - .L_113)
.L_113:
        /*001c*/ 	.word	0x00000000
        /*0020*/ 	.short	0x0000
        /*0022*/ 	.short	0x0000
        /*0024*/ 	.byte	0x00, 0xf5, 0x21, 0x00


	//----- nvinfo : EIATTR_SPARSE_MMA_MASK
	.align		4
.L_114:
        /*0028*/ 	.byte	0x03, 0x50
        /*002a*/ 	.short	0x0000


	//----- nvinfo : EIATTR_MAXREG_COUNT
	.align		4
        /*002c*/ 	.byte	0x03, 0x1b
        /*002e*/ 	.short	0x00ff


	//----- nvinfo : EIATTR_EXTERNS
	.align		4
        /*0030*/ 	.byte	0x04, 0x0f
        /*0032*/ 	.short	(.L_116 - .L_115)


	//   ....[0]....
	.align		4
.L_115:
        /*0034*/ 	.word	index@(vprintf)


	//----- nvinfo : EIATTR_MERCURY_ISA_VERSION
	.align		4
.L_116:
        /*0038*/ 	.byte	0x03, 0x5f
        /*003a*/ 	.short	0x0101


	//----- nvinfo : EIATTR_VRC_CTA_INIT_COUNT
	.align		4
        /*003c*/ 	.byte	0x02, 0x4a
	.zero		1
	.zero		1


	//----- nvinfo : EIATTR_SYSCALL_OFFSETS
	.align		4
        /*0040*/ 	.byte	0x04, 0x46
        /*0042*/ 	.short	(.L_118 - .L_117)


	//   ....[0]....
.L_117:
        /*0044*/ 	.word	0x00000240


	//   ....[1]....
        /*0048*/ 	.word	0x000002f0


	//   ....[2]....
        /*004c*/ 	.word	0x000003a0


	//   ....[3]....
        /*0050*/ 	.word	0x00000450


	//   ....[4]....
        /*0054*/ 	.word	0x00000500


	//   ....[5]....
        /*0058*/ 	.word	0x000005b0


	//   ....[6]....
        /*005c*/ 	.word	0x00000660


	//   ....[7]....
        /*0060*/ 	.word	0x00000710


	//   ....[8]....
        /*0064*/ 	.word	0x000007c0


	//   ....[9]....
        /*0068*/ 	.word	0x00000870


	//   ....[10]....
        /*006c*/ 	.word	0x00000920


	//   ....[11]....
        /*0070*/ 	.word	0x000009d0


	//   ....[12]....
        /*0074*/ 	.word	0x00000a80


	//   ....[13]....
        /*0078*/ 	.word	0x00000b30


	//   ....[14]....
        /*007c*/ 	.word	0x00000be0


	//   ....[15]....
        /*0080*/ 	.word	0x00000c90


	//   ....[16]....
        /*0084*/ 	.word	0x00000e20


	//   ....[17]....
        /*0088*/ 	.word	0x00000ed0


	//   ....[18]....
        /*008c*/ 	.word	0x00000f80


	//   ....[19]....
        /*0090*/ 	.word	0x00001030


	//   ....[20]....
        /*0094*/ 	.word	0x000010e0


	//   ....[21]....
        /*0098*/ 	.word	0x00001190


	//   ....[22]....
        /*009c*/ 	.word	0x00001240


	//   ....[23]....
        /*00a0*/ 	.word	0x000012f0


	//   ....[24]....
        /*00a4*/ 	.word	0x00001440


	//   ....[25]....
        /*00a8*/ 	.word	0x000014f0


	//   ....[26]....
        /*00ac*/ 	.word	0x000015a0


	//   ....[27]....
        /*00b0*/ 	.word	0x00001650


	//   ....[28]....
        /*00b4*/ 	.word	0x000017a0


	//----- nvinfo : EIATTR_EXIT_INSTR_OFFSETS
	.align		4
.L_118:
        /*00b8*/ 	.byte	0x04, 0x1c
        /*00ba*/ 	.short	(.L_120 - .L_119)


	//   ....[0]....
.L_119:
        /*00bc*/ 	.word	0x00000070


	//   ....[1]....
        /*00c0*/ 	.word	0x00000d00


	//   ....[2]....
        /*00c4*/ 	.word	0x00001320


	//   ....[3]....
        /*00c8*/ 	.word	0x00001680


	//   ....[4]....
        /*00cc*/ 	.word	0x000017f0


	//----- nvinfo : EIATTR_CRS_STACK_SIZE
	.align		4
.L_120:
        /*00d0*/ 	.byte	0x04, 0x1e
        /*00d2*/ 	.short	(.L_122 - .L_121)
.L_121:
        /*00d4*/ 	.word	0x00000000


	//----- nvinfo : EIATTR_CBANK_PARAM_SIZE
	.align		4
.L_122:
        /*00d8*/ 	.byte	0x03, 0x19
        /*00da*/ 	.short	0x000c


	//----- nvinfo : EIATTR_PARAM_CBANK
	.align		4
        /*00dc*/ 	.byte	0x04, 0x0a
        /*00de*/ 	.short	(.L_124 - .L_123)
	.align		4
.L_123:
        /*00e0*/ 	.word	index@(.nv.constant0._Z11printkernelP9Parameteri)
        /*00e4*/ 	.short	0x0380
        /*00e6*/ 	.short	0x000c


	//----- nvinfo : EIATTR_SW_WAR
	.align		4
.L_124:
        /*00e8*/ 	.byte	0x04, 0x36
        /*00ea*/ 	.short	(.L_126 - .L_125)
.L_125:
        /*00ec*/ 	.word	0x00000008
.L_126:


//--------------------- .nv.info._Z11setfeaturesP7Featurefi --------------------------
	.section	.nv.info._Z11setfeaturesP7Featurefi,"",@"SHT_CUDA_INFO"
	.sectionflags	@""
	.align	4


	//----- nvinfo : EIATTR_CUDA_API_VERSION
	.align		4
        /*0000*/ 	.byte	0x04, 0x37
        /*0002*/ 	.short	(.L_128 - .L_127)
.L_127:
        /*0004*/ 	.word	0x00000082


	//----- nvinfo : EIATTR_KPARAM_INFO
	.align		4
.L_128:
        /*0008*/ 	.byte	0x04, 0x17
        /*000a*/ 	.short	(.L_130 - .L_129)
.L_129:
        /*000c*/ 	.word	0x00000000
        /*0010*/ 	.short	0x0002
        /*0012*/ 	.short	0x000c
        /*0014*/ 	.byte	0x00, 0xf0, 0x11, 0x00


	//----- nvinfo : EIATTR_KPARAM_INFO
	.align		4
.L_130:
        /*0018*/ 	.byte	0x04, 0x17
        /*001a*/ 	.short	(.L_132 - .L_131)
.L_131:
        /*001c*/ 	.word	0x00000000
        /*0020*/ 	.short	0x0001
        /*0022*/ 	.short	0x0008
        /*0024*/ 	.byte	0x00, 0xf0, 0x11, 0x00


	//----- nvinfo : EIATTR_KPARAM_INFO
	.align		4
.L_132:
        /*0028*/ 	.byte	0x04, 0x17
        /*002a*/ 	.short	(.L_134 - .L_133)
.L_133:
        /*002c*/ 	.word	0x00000000
        /*0030*/ 	.short	0x0000
        /*0032*/ 	.short	0x0000
        /*0034*/ 	.byte	0x00, 0xf5, 0x21, 0x00


	//----- nvinfo : EIATTR_SPARSE_MMA_MASK
	.align		4
.L_134:
        /*0038*/ 	.byte	0x03, 0x50
        /*003a*/ 	.short	0x0000


	//----- nvinfo : EIATTR_MAXREG_COUNT
	.align		4
        /*003c*/ 	.byte	0x03, 0x1b
        /*003e*/ 	.short	0x00ff


	//----- nvinfo : EIATTR_MERCURY_ISA_VERSION
	.align		4
        /*0040*/ 	.byte	0x03, 0x5f
        /*0042*/ 	.short	0x0101


	//----- nvinfo : EIATTR_VRC_CTA_INIT_COUNT
	.align		4
        /*0044*/ 	.byte	0x02, 0x4a
	.zero		1
	.zero		1


	//----- nvinfo : EIATTR_EXIT_INSTR_OFFSETS
	.align		4
        /*0048*/ 	.byte	0x04, 0x1c
        /*004a*/ 	.short	(.L_136 - .L_135)


	//   ....[0]....
.L_135:
        /*004c*/ 	.word	0x00000090


	//   ....[1]....
        /*0050*/ 	.word	0x00000340


	//   ....[2]....
        /*0054*/ 	.word	0x00000420


	//----- nvinfo : EIATTR_CRS_STACK_SIZE
	.align		4
.L_136:
        /*0058*/ 	.byte	0x04, 0x1e
        /*005a*/ 	.short	(.L_138 - .L_137)
.L_137:
        /*005c*/ 	.word	0x00000000


	//----- nvinfo : EIATTR_CBANK_PARAM_SIZE
	.align		4
.L_138:
        /*0060*/ 	.byte	0x03, 0x19
        /*0062*/ 	.short	0x0010


	//----- nvinfo : EIATTR_PARAM_CBANK
	.align		4
        /*0064*/ 	.byte	0x04, 0x0a
        /*0066*/ 	.short	(.L_140 - .L_139)
	.align		4
.L_139:
        /*0068*/ 	.word	index@(.nv.constant0._Z11setfeaturesP7Featurefi)
        /*006c*/ 	.short	0x0380
        /*006e*/ 	.short	0x0010


	//----- nvinfo : EIATTR_SW_WAR
	.align		4
.L_140:
        /*0070*/ 	.byte	0x04, 0x36
        /*0072*/ 	.short	(.L_142 - .L_141)
.L_141:
        /*0074*/ 	.word	0x00000008
.L_142:


//--------------------- .nv.info._Z9setvaluesP9Parameterfffi --------------------------
	.section	.nv.info._Z9setvaluesP9Parameterfffi,"",@"SHT_CUDA_INFO"
	.sectionflags	@""
	.align	4


	//----- nvinfo : EIATTR_CUDA_API_VERSION
	.align		4
        /*0000*/ 	.byte	0x04, 0x37
        /*0002*/ 	.short	(.L_144 - .L_143)
.L_143:
        /*0004*/ 	.word	0x00000082


	//----- nvinfo : EIATTR_KPARAM_INFO
	.align		4
.L_144:
        /*0008*/ 	.byte	0x04, 0x17
        /*000a*/ 	.short	(.L_146 - .L_145)
.L_145:
        /*000c*/ 	.word	0x00000000
        /*0010*/ 	.short	0x0004
        /*0012*/ 	.short	0x0014
        /*0014*/ 	.byte	0x00, 0xf0, 0x11, 0x00


	//----- nvinfo : EIATTR_KPARAM_INFO
	.align		4
.L_146:
        /*0018*/ 	.byte	0x04, 0x17
        /*001a*/ 	.short	(.L_148 - .L_147)
.L_147:
        /*001c*/ 	.word	0x00000000
        /*0020*/ 	.short	0x0003
        /*0022*/ 	.short	0x0010
        /*0024*/ 	.byte	0x00, 0xf0, 0x11, 0x00


	//----- nvinfo : EIATTR_KPARAM_INFO
	.align		4
.L_148:
        /*0028*/ 	.byte	0x04, 0x17
        /*002a*/ 	.short	(.L_150 - .L_149)
.L_149:
        /*002c*/ 	.word	0x00000000
        /*0030*/ 	.short	0x0002
        /*0032*/ 	.short	0x000c
        /*0034*/ 	.byte	0x00, 0xf0, 0x11, 0x00


	//----- nvinfo : EIATTR_KPARAM_INFO
	.align		4
.L_150:
        /*0038*/ 	.byte	0x04, 0x17
        /*003a*/ 	.short	(.L_152 - .L_151)
.L_151:
        /*003c*/ 	.word	0x00000000
        /*0040*/ 	.short	0x0001
        /*0042*/ 	.short	0x0008
        /*0044*/ 	.byte	0x00, 0xf0, 0x11, 0x00


	//----- nvinfo : EIATTR_KPARAM_INFO
	.align		4
.L_152:
        /*0048*/ 	.byte	0x04, 0x17
        /*004a*/ 	.short	(.L_154 - .L_153)
.L_153:
        /*004c*/ 	.word	0x00000000
        /*0050*/ 	.short	0x0000
        /*0052*/ 	.short	0x0000
        /*0054*/ 	.byte	0x00, 0xf5, 0x21, 0x00


	//----- nvinfo : EIATTR_SPARSE_MMA_MASK
	.align		4
.L_154:
        /*0058*/ 	.byte	0x03, 0x50
        /*005a*/ 	.short	0x0000


	//----- nvinfo : EIATTR_MAXREG_COUNT
	.align		4
        /*005c*/ 	.byte	0x03, 0x1b
        /*005e*/ 	.short	0x00ff


	//----- nvinfo : EIATTR_MERCURY_ISA_VERSION
	.align		4
        /*0060*/ 	.byte	0x03, 0x5f
        /*0062*/ 	.short	0x0101


	//----- nvinfo : EIATTR_VRC_CTA_INIT_COUNT
	.align		4
        /*0064*/ 	.byte	0x02, 0x4a
	.zero		1
	.zero		1


	//----- nvinfo : EIATTR_EXIT_INSTR_OFFSETS
	.align		4
        /*0068*/ 	.byte	0x04, 0x1c
        /*006a*/ 	.short	(.L_156 - .L_155)


	//   ....[0]....
.L_155:
        /*006c*/ 	.word	0x00000090


	//   ....[1]....
        /*0070*/ 	.word	0x000003e0


	//   ....[2]....
        /*0074*/ 	.word	0x00000520


	//----- nvinfo : EIATTR_CRS_STACK_SIZE
	.align		4
.L_156:
        /*0078*/ 	.byte	0x04, 0x1e
        /*007a*/ 	.short	(.L_158 - .L_157)
.L_157:
        /*007c*/ 	.word	0x00000000


	//----- nvinfo : EIATTR_CBANK_PARAM_SIZE
	.align		4
.L_158:
        /*0080*/ 	.byte	0x03, 0x19
        /*0082*/ 	.short	0x0018


	//----- nvinfo : EIATTR_PARAM_CBANK
	.align		4
        /*0084*/ 	.byte	0x04, 0x0a
        /*0086*/ 	.short	(.L_160 - .L_159)
	.align		4
.L_159:
        /*0088*/ 	.word	index@(.nv.constant0._Z9setvaluesP9Parameterfffi)
        /*008c*/ 	.short	0x0380
        /*008e*/ 	.short	0x0018


	//----- nvinfo : EIATTR_SW_WAR
	.align		4
.L_160:
        /*0090*/ 	.byte	0x04, 0x36
        /*0092*/ 	.short	(.L_162 - .L_161)
.L_161:
        /*0094*/ 	.word	0x00000008
.L_162:


//--------------------- .nv.callgraph             --------------------------
	.section	.nv.callgraph,"",@"SHT_CUDA_CALLGRAPH"
	.align	4
	.sectionentsize	8
	.align		4
        /*0000*/ 	.word	0x00000000
	.align		4
        /*0004*/ 	.word	0xffffffff
	.align		4
        /*0008*/ 	.word	index@(_Z11printkernelP9Parameteri)
	.align		4
        /*000c*/ 	.word	index@(vprintf)
	.align		4
        /*0010*/ 	.word	0x00000000
	.align		4
        /*0014*/ 	.word	0xfffffffe
	.align		4
        /*0018*/ 	.word	0x00000000
	.align		4
        /*001c*/ 	.word	0xfffffffd
	.align		4
        /*0020*/ 	.word	0x00000000
	.align		4
        /*0024*/ 	.word	0xfffffffc


//--------------------- .nv.constant4             --------------------------
	.section	.nv.constant4,"a",@progbits
	.align	8
	.align		8
.nv.constant4:
        /*0000*/ 	.dword	precalc_xorwow_matrix
	.align		8
        /*0008*/ 	.dword	precalc_xorwow_offset_matrix
	.align		8
        /*0010*/ 	.dword	mrg32k3aM1
	.align		8
        /*0018*/ 	.dword	mrg32k3aM2
	.align		8
        /*0020*/ 	.dword	mrg32k3aM1SubSeq
	.align		8
        /*0028*/ 	.dword	mrg32k3aM2SubSeq
	.align		8
        /*0030*/ 	.dword	mrg32k3aM1Seq
	.align		8
        /*0038*/ 	.dword	mrg32k3aM2Seq
	.align		8
        /*0040*/ 	.dword	_ZN34_INTERNAL_47f498d1_4_k_cu_240bb6a74cuda3std3__45__cpo5beginE
	.align		8
        /*0048*/ 	.dword	_ZN34_INTERNAL_47f498d1_4_k_cu_240bb6a74cuda3std3__45__cpo3endE
	.align		8
        /*0050*/ 	.dword	_ZN34_INTERNAL_47f498d1_4_k_cu_240bb6a74cuda3std3__45__cpo6cbeginE
	.align		8
        /*0058*/ 	.dword	_ZN34_INTERNAL_47f498d1_4_k_cu_240bb6a74cuda3std3__45__cpo4cendE
	.align		8
        /*0060*/ 	.dword	_ZN34_INTERNAL_47f498d1_4_k_cu_240bb6a74cuda3std3__45__cpo6rbeginE
	.align		8
        /*0068*/ 	.dword	_ZN34_INTERNAL_47f498d1_4_k_cu_240bb6a74cuda3std3__45__cpo4rendE
	.align		8
        /*0070*/ 	.dword	_ZN34_INTERNAL_47f498d1_4_k_cu_240bb6a74cuda3std3__45__cpo7crbeginE
	.align		8
        /*0078*/ 	.dword	_ZN34_INTERNAL_47f498d1_4_k_cu_240bb6a74cuda3std3__45__cpo5crendE
	.align		8
        /*0080*/ 	.dword	_ZN34_INTERNAL_47f498d1_4_k_cu_240bb6a74cuda3std3__436_GLOBAL__N__47f498d1_4_k_cu_240bb6a76ignoreE
	.align		8
        /*0088*/ 	.dword	_ZN34_INTERNAL_47f498d1_4_k_cu_240bb6a74cuda3std3__419piecewise_constructE
	.align		8
        /*0090*/ 	.dword	_ZN34_INTERNAL_47f498d1_4_k_cu_240bb6a74cuda3std3__48in_placeE
	.align		8
        /*0098*/ 	.dword	_ZN34_INTERNAL_47f498d1_4_k_cu_240bb6a74cuda3std3__420unreachable_sentinelE
	.align		8
        /*00a0*/ 	.dword	_ZN34_INTERNAL_47f498d1_4_k_cu_240bb6a74cuda3std3__47nulloptE
	.align		8
        /*00a8*/ 	.dword	_ZN34_INTERNAL_47f498d1_4_k_cu_240bb6a74cuda3std3__48unexpectE
	.align		8
        /*00b0*/ 	.dword	_ZN34_INTERNAL_47f498d1_4_k_cu_240bb6a74cuda3std6ranges3__45__cpo4swapE
	.align		8
        /*00b8*/ 	.dword	_ZN34_INTERNAL_47f498d1_4_k_cu_240bb6a74cuda3std6ranges3__45__cpo9iter_moveE
	.align		8
        /*00c0*/ 	.dword	_ZN34_INTERNAL_47f498d1_4_k_cu_240bb6a74cuda3std6ranges3__45__cpo5beginE
	.align		8
        /*00c8*/ 	.dword	_ZN34_INTERNAL_47f498d1_4_k_cu_240bb6a74cuda3std6ranges3__45__cpo3endE
	.align		8
        /*00d0*/ 	.dword	_ZN34_INTERNAL_47f498d1_4_k_cu_240bb6a74cuda3std6ranges3__45__cpo6cbeginE
	.align		8
        /*00d8*/ 	.dword	_ZN34_INTERNAL_47f498d1_4_k_cu_240bb6a74cuda3std6ranges3__45__cpo4cendE
	.align		8
        /*00e0*/ 	.dword	_ZN34_INTERNAL_47f498d1_4_k_cu_240bb6a74cuda3std6ranges3__45__cpo7advanceE
	.align		8
        /*00e8*/ 	.dword	_ZN34_INTERNAL_47f498d1_4_k_cu_240bb6a74cuda3std6ranges3__45__cpo9iter_swapE
	.align		8
        /*00f0*/ 	.dword	_ZN34_INTERNAL_47f498d1_4_k_cu_240bb6a74cuda3std6ranges3__45__cpo4nextE
	.align		8
        /*00f8*/ 	.dword	_ZN34_INTERNAL_47f498d1_4_k_cu_240bb6a74cuda3std6ranges3__45__cpo4prevE
	.align		8
        /*0100*/ 	.dword	_ZN34_INTERNAL_47f498d1_4_k_cu_240bb6a74cuda3std6ranges3__45__cpo4dataE
	.align		8
        /*0108*/ 	.dword	_ZN34_INTERNAL_47f498d1_4_k_cu_240bb6a74cuda3std6ranges3__45__cpo5cdataE
	.align		8
        /*0110*/ 	.dword	_ZN34_INTERNAL_47f498d1_4_k_cu_240bb6a74cuda3std6ranges3__45__cpo4sizeE
	.align		8
        /*0118*/ 	.dword	_ZN34_INTERNAL_47f498d1_4_k_cu_240bb6a74cuda3std6ranges3__45__cpo5ssizeE
	.align		8
        /*0120*/ 	.dword	_ZN34_INTERNAL_47f498d1_4_k_cu_240bb6a74cuda3std6ranges3__45__cpo8distanceE
	.align		8
        /*0128*/ 	.dword	_ZN34_INTERNAL_47f498d1_4_k_cu_240bb6a76thrust24THRUST_300001_SM_1000_NS8cuda_cub3parE
	.align		8
        /*0130*/ 	.dword	_ZN34_INTERNAL_47f498d1_4_k_cu_240bb6a76thrust24THRUST_300001_SM_1000_NS8cuda_cub10par_nosyncE
	.align		8
        /*0138*/ 	.dword	_ZN34_INTERNAL_47f498d1_4_k_cu_240bb6a76thrust24THRUST_300001_SM_1000_NS6system6detail10sequential3seqE
	.align		8
        /*0140*/ 	.dword	_ZN34_INTERNAL_47f498d1_4_k_cu_240bb6a76thrust24THRUST_300001_SM_1000_NS6system3cpp3parE
	.align		8
        /*0148*/ 	.dword	_ZN34_INTERNAL_47f498d1_4_k_cu_240bb6a76thrust24THRUST_300001_SM_1000_NS12placeholders2_1E
	.align		8
        /*0150*/ 	.dword	_ZN34_INTERNAL_47f498d1_4_k_cu_240bb6a76thrust24THRUST_300001_SM_1000_NS12placeholders2_2E
	.align		8
        /*0158*/ 	.dword	_ZN34_INTERNAL_47f498d1_4_k_cu_240bb6a76thrust24THRUST_300001_SM_1000_NS12placeholders2_3E
	.align		8
        /*0160*/ 	.dword	_ZN34_INTERNAL_47f498d1_4_k_cu_240bb6a76thrust24THRUST_300001_SM_1000_NS12placeholders2_4E
	.align		8
        /*0168*/ 	.dword	_ZN34_INTERNAL_47f498d1_4_k_cu_240bb6a76thrust24THRUST_300001_SM_1000_NS12placeholders2_5E
	.align		8
        /*0170*/ 	.dword	_ZN34_INTERNAL_47f498d1_4_k_cu_240bb6a76thrust24THRUST_300001_SM_1000_NS12placeholders2_6E
	.align		8
        /*0178*/ 	.dword	_ZN34_INTERNAL_47f498d1_4_k_cu_240bb6a76thrust24THRUST_300001_SM_1000_NS12placeholders2_7E
	.align		8
        /*0180*/ 	.dword	_ZN34_INTERNAL_47f498d1_4_k_cu_240bb6a76thrust24THRUST_300001_SM_1000_NS12placeholders2_8E
	.align		8
        /*0188*/ 	.dword	_ZN34_INTERNAL_47f498d1_4_k_cu_240bb6a76thrust24THRUST_300001_SM_1000_NS12placeholders2_9E
	.align		8
        /*0190*/ 	.dword	_ZN34_INTERNAL_47f498d1_4_k_cu_240bb6a76thrust24THRUST_300001_SM_1000_NS12placeholders3_10E
	.align		8
        /*0198*/ 	.dword	_ZN34_INTERNAL_47f498d1_4_k_cu_240bb6a76thrust24THRUST_300001_SM_1000_NS3seqE
	.align		8
        /*01a0*/ 	.dword	_ZN34_INTERNAL_47f498d1_4_k_cu_240bb6a76thrust24THRUST_300001_SM_1000_NS6deviceE
	.align		8
        /*01a8*/ 	.dword	$str
	.align		8
        /*01b0*/ 	.dword	vprintf


//--------------------- .nv.constant3             --------------------------
	.section	.nv.constant3,"a",@progbits
	.align	8
.nv.constant3:
	.type		__cr_lgamma_table,@object
	.size		__cr_lgamma_table,(.L_8 - __cr_lgamma_table)
__cr_lgamma_table:
        /*0000*/ 	.byte	0x00, 0x00, 0x00, 0x00, 0x00, 0x00, 0x00, 0x00, 0x00, 0x00, 0x00, 0x00, 0x00, 0x00, 0x00, 0x00
        /*0010*/ 	.byte	0xef, 0x39, 0xfa, 0xfe, 0x42, 0x2e, 0xe6, 0x3f, 0x02, 0x20, 0x2a, 0xfa, 0x0b, 0xab, 0xfc, 0x3f
        /*0020*/ 	.byte	0xf9, 0x2c, 0x92, 0x7c, 0xa7, 0x6c, 0x09, 0x40, 0xc9, 0x79, 0x44, 0x3c, 0x64, 0x26, 0x13, 0x40
        /*0030*/ 	.byte	0xca, 0x01, 0xcf, 0x3a, 0x27, 0x51, 0x1a, 0x40, 0x30, 0xcc, 0x2d, 0xf3, 0xe1, 0x0c, 0x21, 0x40
        /*0040*/ 	.byte	0x0d, 0xb7, 0xfc, 0x82, 0x8e, 0x35, 0x25, 0x40
.L_8:


//--------------------- .text._ZN3cub18CUB_300001_SM_10006detail11EmptyKernelIvEEvv --------------------------
	.section	.text._ZN3cub18CUB_300001_SM_10006detail11EmptyKernelIvEEvv,"ax",@progbits
	.align	128
        .global         _ZN3cub18CUB_300001_SM_10006detail11EmptyKernelIvEEvv
        .type           _ZN3cub18CUB_300001_SM_10006detail11EmptyKernelIvEEvv,@function
        .size           _ZN3cub18CUB_300001_SM_10006detail11EmptyKernelIvEEvv,(.L_x_51 - _ZN3cub18CUB_300001_SM_10006detail11EmptyKernelIvEEvv)
        .other          _ZN3cub18CUB_300001_SM_10006detail11EmptyKernelIvEEvv,@"STO_CUDA_ENTRY STV_DEFAULT"
_ZN3cub18CUB_300001_SM_10006detail11EmptyKernelIvEEvv:
.text._ZN3cub18CUB_300001_SM_10006detail11EmptyKernelIvEEvv:
[----:B------:R-:W-:Y:S01]  /*0000*/  LDC R1, c[0x0][0x37c] ;  /* 0x0000df00ff017b82 */ /* 0x000fe20000000800 */
[----:B------:R-:W-:Y:S05]  /*0010*/  EXIT ;  /* 0x000000000000794d */ /* 0x000fea0003800000 */
.L_x_0:
[----:B------:R-:W-:-:S00]  /*0020*/  BRA `(.L_x_0) ;  /* 0xfffffffc00fc7947 */ /* 0x000fc0000383ffff */
[----:B------:R-:W-:-:S00]  /*0030*/  NOP ;  /* 0x0000000000007918 */ /* 0x000fc00000000000 */
        /* <DEDUP_REMOVED lines=12> */
.L_x_51:


//--------------------- .text._Z12update_valueiP9ParameterP7FeaturePf --------------------------
	.section	.text._Z12update_valueiP9ParameterP7FeaturePf,"ax",@progbits
	.align	128
        .global         _Z12update_valueiP9ParameterP7FeaturePf
        .type           _Z12update_valueiP9ParameterP7FeaturePf,@function
        .size           _Z12update_valueiP9ParameterP7FeaturePf,(.L_x_52 - _Z12update_valueiP9ParameterP7FeaturePf)
        .other          _Z12update_valueiP9ParameterP7FeaturePf,@"STO_CUDA_ENTRY STV_DEFAULT"
_Z12update_valueiP9ParameterP7FeaturePf:
.text._Z12update_valueiP9ParameterP7FeaturePf:
[----:B------:R-:W-:Y:S01]  /*0000*/  LDC R1, c[0x0][0x37c] ;  /* 0x0000df00ff017b82 */ /* 0x000fe20000000800 */
[----:B------:R-:W0:Y:S07]  /*0010*/  S2R R3, SR_TID.X ;  /* 0x0000000000037919 */ /* 0x000e2e0000002100 */
[----:B------:R-:W0:Y:S01]  /*0020*/  S2UR UR4, SR_CTAID.X ;  /* 0x00000000000479c3 */ /* 0x000e220000002500 */
[----:B------:R-:W1:Y:S07]  /*0030*/  LDCU UR6, c[0x0][0x380] ;  /* 0x00007000ff0677ac */ /* 0x000e6e0008000800 */
[----:B------:R-:W0:Y:S01]  /*0040*/  LDC R0, c[0x0][0x360] ;  /* 0x0000d800ff007b82 */ /* 0x000e220000000800 */
[----:B------:R-:W2:Y:S01]  /*0050*/  LDCU UR5, c[0x0][0x370] ;  /* 0x00006e00ff0577ac */ /* 0x000ea20008000800 */
[----:B0-----:R-:W-:-:S02]  /*0060*/  IMAD R3, R0, UR4, R3 ;  /* 0x0000000400037c24 */ /* 0x001fc4000f8e0203 */
[----:B--2---:R-:W-:-:S03]  /*0070*/  IMAD R0, R0, UR5, RZ ;  /* 0x0000000500007c24 */ /* 0x004fc6000f8e02ff */
[----:B-1----:R-:W-:-:S13]  /*0080*/  ISETP.GE.AND P0, PT, R3, UR6, PT ;  /* 0x0000000603007c0c */ /* 0x002fda000bf06270 */
[----:B------:R-:W-:Y:S05]  /*0090*/  @P0 EXIT ;  /* 0x000000000000094d */ /* 0x000fea0003800000 */
[----:B------:R-:W0:Y:S01]  /*00a0*/  I2F.U32.RP R8, R0 ;  /* 0x0000000000087306 */ /* 0x000e220000209000 */
[----:B------:R-:W-:Y:S01]  /*00b0*/  IADD3 R2, PT, PT, R0, R3, RZ ;  /* 0x0000000300027210 */ /* 0x000fe20007ffe0ff */
[----:B------:R-:W1:Y:S01]  /*00c0*/  LDCU.64 UR4, c[0x0][0x358] ;  /* 0x00006b00ff0477ac */ /* 0x000e620008000a00 */
[----:B------:R-:W-:Y:S01]  /*00d0*/  IADD3 R9, PT, PT, RZ, -R0, RZ ;  /* 0x80000000ff097210 */ /* 0x000fe20007ffe0ff */
[----:B------:R-:W-:Y:S01]  /*00e0*/  BSSY.RECONVERGENT B0, `(.L_x_1) ;  /* 0x0000036000007945 */ /* 0x000fe20003800200 */
[C---:B------:R-:W-:Y:S02]  /*00f0*/  ISETP.GE.AND P0, PT, R2.reuse, UR6, PT ;  /* 0x0000000602007c0c */ /* 0x040fe4000bf06270 */
[----:B------:R-:W-:Y:S02]  /*0100*/  VIMNMX R7, PT, PT, R2, UR6, !PT ;  /* 0x0000000602077c48 */ /* 0x000fe4000ffe0100 */
[----:B------:R-:W-:Y:S02]  /*0110*/  SEL R6, RZ, 0x1, P0 ;  /* 0x00000001ff067807 */ /* 0x000fe40000000000 */
[----:B------:R-:W-:-:S02]  /*0120*/  ISETP.NE.U32.AND P2, PT, R0, RZ, PT ;  /* 0x000000ff0000720c */ /* 0x000fc40003f45070 */
[----:B------:R-:W-:Y:S01]  /*0130*/  IADD3 R7, PT, PT, R7, -R2, -R6 ;  /* 0x8000000207077210 */ /* 0x000fe20007ffe806 */
[----:B0-----:R-:W0:Y:S02]  /*0140*/  MUFU.RCP R8, R8 ;  /* 0x0000000800087308 */ /* 0x001e240000001000 */
[----:B0-----:R-:W-:-:S06]  /*0150*/  IADD3 R4, PT, PT, R8, 0xffffffe, RZ ;  /* 0x0ffffffe08047810 */ /* 0x001fcc0007ffe0ff */
[----:B------:R0:W2:Y:S02]  /*0160*/  F2I.FTZ.U32.TRUNC.NTZ R5, R4 ;  /* 0x0000000400057305 */ /* 0x0000a4000021f000 */
[----:B0-----:R-:W-:Y:S02]  /*0170*/  IMAD.MOV.U32 R4, RZ, RZ, RZ ;  /* 0x000000ffff047224 */ /* 0x001fe400078e00ff */
[----:B--2---:R-:W-:-:S04]  /*0180*/  IMAD R9, R9, R5, RZ ;  /* 0x0000000509097224 */ /* 0x004fc800078e02ff */
[----:B------:R-:W-:-:S06]  /*0190*/  IMAD.HI.U32 R8, R5, R9, R4 ;  /* 0x0000000905087227 */ /* 0x000fcc00078e0004 */
[----:B------:R-:W-:-:S05]  /*01a0*/  IMAD.HI.U32 R5, R8, R7, RZ ;  /* 0x0000000708057227 */ /* 0x000fca00078e00ff */
[----:B------:R-:W-:-:S05]  /*01b0*/  IADD3 R2, PT, PT, -R5, RZ, RZ ;  /* 0x000000ff05027210 */ /* 0x000fca0007ffe1ff */
[----:B------:R-:W-:-:S05]  /*01c0*/  IMAD R7, R0, R2, R7 ;  /* 0x0000000200077224 */ /* 0x000fca00078e0207 */
[----:B------:R-:W-:-:S13]  /*01d0*/  ISETP.GE.U32.AND P0, PT, R7, R0, PT ;  /* 0x000000000700720c */ /* 0x000fda0003f06070 */
[----:B------:R-:W-:Y:S02]  /*01e0*/  @P0 IADD3 R7, PT, PT, -R0, R7, RZ ;  /* 0x0000000700070210 */ /* 0x000fe40007ffe1ff */
[----:B------:R-:W-:Y:S02]  /*01f0*/  @P0 IADD3 R5, PT, PT, R5, 0x1, RZ ;  /* 0x0000000105050810 */ /* 0x000fe40007ffe0ff */
[----:B------:R-:W-:-:S13]  /*0200*/  ISETP.GE.U32.AND P1, PT, R7, R0, PT ;  /* 0x000000000700720c */ /* 0x000fda0003f26070 */
[----:B------:R-:W-:Y:S01]  /*0210*/  @P1 VIADD R5, R5, 0x1 ;  /* 0x0000000105051836 */ /* 0x000fe20000000000 */
[----:B------:R-:W-:-:S04]  /*0220*/  @!P2 LOP3.LUT R5, RZ, R0, RZ, 0x33, !PT ;  /* 0x00000000ff05a212 */ /* 0x000fc800078e33ff */
[----:B------:R-:W-:-:S04]  /*0230*/  IADD3 R2, PT, PT, R6, R5, RZ ;  /* 0x0000000506027210 */ /* 0x000fc80007ffe0ff */
[C---:B------:R-:W-:Y:S02]  /*0240*/  LOP3.LUT R4, R2.reuse, 0x3, RZ, 0xc0, !PT ;  /* 0x0000000302047812 */ /* 0x040fe400078ec0ff */
[----:B------:R-:W-:Y:S02]  /*0250*/  ISETP.GE.U32.AND P0, PT, R2, 0x3, PT ;  /* 0x000000030200780c */ /* 0x000fe40003f06070 */
[----:B------:R-:W-:-:S13]  /*0260*/  ISETP.NE.AND P1, PT, R4, 0x3, PT ;  /* 0x000000030400780c */ /* 0x000fda0003f25270 */
[----:B-1----:R-:W-:Y:S05]  /*0270*/  @!P1 BRA `(.L_x_2) ;  /* 0x0000000000709947 */ /* 0x002fea0003800000 */
[----:B------:R-:W0:Y:S01]  /*0280*/  LDC.64 R8, c[0x0][0x390] ;  /* 0x0000e400ff087b82 */ /* 0x000e220000000a00 */
[----:B------:R-:W-:-:S04]  /*0290*/  IADD3 R2, PT, PT, R2, 0x1, RZ ;  /* 0x0000000102027810 */ /* 0x000fc80007ffe0ff */
[----:B------:R-:W-:-:S03]  /*02a0*/  LOP3.LUT R2, R2, 0x3, RZ, 0xc0, !PT ;  /* 0x0000000302027812 */ /* 0x000fc600078ec0ff */
[----:B------:R-:W1:Y:S02]  /*02b0*/  LDC.64 R4, c[0x0][0x388] ;  /* 0x0000e200ff047b82 */ /* 0x000e640000000a00 */
[----:B------:R-:W-:-:S06]  /*02c0*/  IMAD.MOV R2, RZ, RZ, -R2 ;  /* 0x000000ffff027224 */ /* 0x000fcc00078e0a02 */
[----:B------:R-:W2:Y:S01]  /*02d0*/  LDC.64 R6, c[0x0][0x398] ;  /* 0x0000e600ff067b82 */ /* 0x000ea20000000a00 */
[----:B0-----:R-:W-:-:S04]  /*02e0*/  IADD3 R8, P1, PT, R8, 0x4, RZ ;  /* 0x0000000408087810 */ /* 0x001fc80007f3e0ff */
[----:B------:R-:W-:-:S09]  /*02f0*/  IADD3.X R9, PT, PT, RZ, R9, RZ, P1, !PT ;  /* 0x00000009ff097210 */ /* 0x000fd20000ffe4ff */
.L_x_3:
[----:B-1----:R-:W-:-:S04]  /*0300*/  IMAD.WIDE R14, R3, 0xc, R4 ;  /* 0x0000000c030e7825 */ /* 0x002fc800078e0204 */
[C---:B0-----:R-:W-:Y:S02]  /*0310*/  IMAD.WIDE R10, R3.reuse, 0x10, R8 ;  /* 0x00000010030a7825 */ /* 0x041fe400078e0208 */
[----:B------:R-:W3:Y:S04]  /*0320*/  LDG.E R14, desc[UR4][R14.64] ;  /* 0x000000040e0e7981 */ /* 0x000ee8000c1e1900 */
[----:B------:R-:W3:Y:S01]  /*0330*/  LDG.E R17, desc[UR4][R10.64+-0x4] ;  /* 0xfffffc040a117981 */ /* 0x000ee2000c1e1900 */
[----:B--2---:R-:W-:-:S04]  /*0340*/  IMAD.WIDE R12, R3, 0x4, R6 ;  /* 0x00000004030c7825 */ /* 0x004fc800078e0206 */
[----:B---3--:R-:W-:-:S05]  /*0350*/  FMUL R21, R14, R17 ;  /* 0x000000110e157220 */ /* 0x008fca0000400000 */
[----:B------:R0:W-:Y:S04]  /*0360*/  STG.E desc[UR4][R12.64], R21 ;  /* 0x000000150c007986 */ /* 0x0001e8000c101904 */
[----:B------:R-:W2:Y:S01]  /*0370*/  LDG.E R20, desc[UR4][R10.64] ;  /* 0x000000040a147981 */ /* 0x000ea2000c1e1900 */
[----:B------:R-:W-:Y:S01]  /*0380*/  HFMA2 R18, -RZ, RZ, -0.0027332305908203125, -0.002735137939453125 ;  /* 0x9999999aff127431 */ /* 0x000fe200000001ff */
[----:B------:R-:W-:Y:S01]  /*0390*/  MOV R19, 0x3fb99999 ;  /* 0x3fb9999900137802 */ /* 0x000fe20000000f00 */
[----:B------:R-:W-:Y:S01]  /*03a0*/  UMOV UR8, 0xcccccccd ;  /* 0xcccccccd00087882 */ /* 0x000fe20000000000 */
[----:B------:R-:W-:Y:S01]  /*03b0*/  UMOV UR9, 0x3feccccc ;  /* 0x3feccccc00097882 */ /* 0x000fe20000000000 */
[----:B------:R-:W-:Y:S01]  /*03c0*/  IADD3 R2, PT, PT, R2, 0x1, RZ ;  /* 0x0000000102027810 */ /* 0x000fe20007ffe0ff */
[----:B------:R-:W-:-:S03]  /*03d0*/  IMAD.IADD R3, R0, 0x1, R3 ;  /* 0x0000000100037824 */ /* 0x000fc600078e0203 */
[----:B------:R-:W-:Y:S01]  /*03e0*/  ISETP.NE.AND P1, PT, R2, RZ, PT ;  /* 0x000000ff0200720c */ /* 0x000fe20003f25270 */
[----:B--2---:R-:W1:Y:S02]  /*03f0*/  F2F.F64.F32 R16, R20 ;  /* 0x0000001400107310 */ /* 0x004e640000201800 */
[----:B-1----:R-:W-:-:S10]  /*0400*/  DFMA R16, R16, UR8, R18 ;  /* 0x0000000810107c2b */ /* 0x002fd40008000012 */
[----:B------:R-:W1:Y:S02]  /*0410*/  F2F.F32.F64 R17, R16 ;  /* 0x0000001000117310 */ /* 0x000e640000301000 */
[----:B-1----:R0:W-:Y:S01]  /*0420*/  STG.E desc[UR4][R10.64], R17 ;  /* 0x000000110a007986 */ /* 0x0021e2000c101904 */
[----:B------:R-:W-:Y:S05]  /*0430*/  @P1 BRA `(.L_x_3) ;  /* 0xfffffffc00b01947 */ /* 0x000fea000383ffff */
.L_x_2:
[----:B------:R-:W-:Y:S05]  /*0440*/  BSYNC.RECONVERGENT B0 ;  /* 0x0000000000007941 */ /* 0x000fea0003800200 */
.L_x_1:
[----:B------:R-:W-:Y:S05]  /*0450*/  @!P0 EXIT ;  /* 0x000000000000894d */ /* 0x000fea0003800000 */
.L_x_4:
[----:B0-2---:R-:W0:Y:S08]  /*0460*/  LDC.64 R10, c[0x0][0x388] ;  /* 0x0000e200ff0a7b82 */ /* 0x005e300000000a00 */
[----:B------:R-:W1:Y:S08]  /*0470*/  LDC.64 R6, c[0x0][0x390] ;  /* 0x0000e400ff067b82 */ /* 0x000e700000000a00 */
[----:B------:R-:W2:Y:S01]  /*0480*/  LDC.64 R8, c[0x0][0x398] ;  /* 0x0000e600ff087b82 */ /* 0x000ea20000000a00 */
[----:B0-----:R-:W-:-:S05]  /*0490*/  IMAD.WIDE R10, R3, 0xc, R10 ;  /* 0x0000000c030a7825 */ /* 0x001fca00078e020a */
[----:B------:R-:W3:Y:S01]  /*04a0*/  LDG.E R2, desc[UR4][R10.64] ;  /* 0x000000040a027981 */ /* 0x000ee2000c1e1900 */
[----:B-1----:R-:W-:-:S05]  /*04b0*/  IMAD.WIDE R6, R3, 0x10, R6 ;  /* 0x0000001003067825 */ /* 0x002fca00078e0206 */
[----:B------:R-:W3:Y:S01]  /*04c0*/  LDG.E R5, desc[UR4][R6.64] ;  /* 0x0000000406057981 */ /* 0x000ee2000c1e1900 */
[----:B--2---:R-:W-:-:S04]  /*04d0*/  IMAD.WIDE R8, R3, 0x4, R8 ;  /* 0x0000000403087825 */ /* 0x004fc800078e0208 */
[----:B---3--:R-:W-:-:S05]  /*04e0*/  FMUL R17, R2, R5 ;  /* 0x0000000502117220 */ /* 0x008fca0000400000 */
[----:B------:R0:W-:Y:S04]  /*04f0*/  STG.E desc[UR4][R8.64], R17 ;  /* 0x0000001108007986 */ /* 0x0001e8000c101904 */
[----:B------:R-:W2:Y:S01]  /*0500*/  LDG.E R2, desc[UR4][R6.64+0x4] ;  /* 0x0000040406027981 */ /* 0x000ea2000c1e1900 */
[----:B------:R-:W-:Y:S01]  /*0510*/  HFMA2 R5, -RZ, RZ, 1.9306640625, -0.0027332305908203125 ;  /* 0x3fb99999ff057431 */ /* 0x000fe200000001ff */
[----:B------:R-:W-:Y:S01]  /*0520*/  MOV R4, 0x9999999a ;  /* 0x9999999a00047802 */ /* 0x000fe20000000f00 */
[----:B------:R-:W-:Y:S01]  /*0530*/  UMOV UR8, 0xcccccccd ;  /* 0xcccccccd00087882 */ /* 0x000fe20000000000 */
[----:B------:R-:W-:Y:S01]  /*0540*/  UMOV UR9, 0x3feccccc ;  /* 0x3feccccc00097882 */ /* 0x000fe20000000000 */
[----:B--2---:R-:W1:Y:S03]  /*0550*/  F2F.F64.F32 R12, R2 ;  /* 0x00000002000c7310 */ /* 0x004e660000201800 */
[----:B-1----:R-:W-:-:S06]  /*0560*/  DFMA R14, R12, UR8, R4 ;  /* 0x000000080c0e7c2b */ /* 0x002fcc0008000004 */
[----:B------:R-:W1:Y:S01]  /*0570*/  F2F.F32.F64 R19, R14 ;  /* 0x0000000e00137310 */ /* 0x000e620000301000 */
[----:B------:R-:W-:-:S04]  /*0580*/  IMAD.WIDE R12, R0, 0xc, R10 ;  /* 0x0000000c000c7825 */ /* 0x000fc800078e020a */
[C---:B------:R-:W-:Y:S01]  /*0590*/  IMAD.WIDE R10, R0.reuse, 0x10, R6 ;  /* 0x00000010000a7825 */ /* 0x040fe200078e0206 */
[----:B-1----:R1:W-:Y:S04]  /*05a0*/  STG.E desc[UR4][R6.64+0x4], R19 ;  /* 0x0000041306007986 */ /* 0x0023e8000c101904 */
[----:B------:R-:W2:Y:S04]  /*05b0*/  LDG.E R16, desc[UR4][R12.64] ;  /* 0x000000040c107981 */ /* 0x000ea8000c1e1900 */
[----:B0-----:R-:W2:Y:S01]  /*05c0*/  LDG.E R17, desc[UR4][R10.64] ;  /* 0x000000040a117981 */ /* 0x001ea2000c1e1900 */
[----:B------:R-:W-:-:S04]  /*05d0*/  IMAD.WIDE R8, R0, 0x4, R8 ;  /* 0x0000000400087825 */ /* 0x000fc800078e0208 */
[----:B--2---:R-:W-:-:S05]  /*05e0*/  FMUL R21, R16, R17 ;  /* 0x0000001110157220 */ /* 0x004fca0000400000 */
[----:B------:R0:W-:Y:S04]  /*05f0*/  STG.E desc[UR4][R8.64], R21 ;  /* 0x0000001508007986 */ /* 0x0001e8000c101904 */
[----:B------:R-:W2:Y:S01]  /*0600*/  LDG.E R2, desc[UR4][R10.64+0x4] ;  /* 0x000004040a027981 */ /* 0x000ea2000c1e1900 */
[----:B------:R-:W-:-:S04]  /*0610*/  IMAD.WIDE R14, R0, 0xc, R12 ;  /* 0x0000000c000e7825 */ /* 0x000fc800078e020c */
[----:B-1----:R-:W-:Y:S01]  /*0620*/  IMAD.WIDE R6, R0, 0x10, R10 ;  /* 0x0000001000067825 */ /* 0x002fe200078e020a */
[----:B--2---:R-:W1:Y:S02]  /*0630*/  F2F.F64.F32 R16, R2 ;  /* 0x0000000200107310 */ /* 0x004e640000201800 */
[----:B-1----:R-:W-:-:S06]  /*0640*/  DFMA R16, R16, UR8, R4 ;  /* 0x0000000810107c2b */ /* 0x002fcc0008000004 */
[----:B------:R-:W1:Y:S02]  /*0650*/  F2F.F32.F64 R23, R16 ;  /* 0x0000001000177310 */ /* 0x000e640000301000 */
[----:B-1----:R1:W-:Y:S04]  /*0660*/  STG.E desc[UR4][R10.64+0x4], R23 ;  /* 0x000004170a007986 */ /* 0x0023e8000c101904 */
[----:B------:R-:W0:Y:S04]  /*0670*/  LDG.E R18, desc[UR4][R14.64] ;  /* 0x000000040e127981 */ /* 0x000e28000c1e1900 */
[----:B------:R-:W0:Y:S01]  /*0680*/  LDG.E R19, desc[UR4][R6.64] ;  /* 0x0000000406137981 */ /* 0x000e22000c1e1900 */
[----:B------:R-:W-:-:S04]  /*0690*/  IMAD.WIDE R12, R0, 0x4, R8 ;  /* 0x00000004000c7825 */ /* 0x000fc800078e0208 */
[----:B0-----:R-:W-:-:S05]  /*06a0*/  FMUL R21, R18, R19 ;  /* 0x0000001312157220 */ /* 0x001fca0000400000 */
[----:B------:R0:W-:Y:S04]  /*06b0*/  STG.E desc[UR4][R12.64], R21 ;  /* 0x000000150c007986 */ /* 0x0001e8000c101904 */
[----:B------:R-:W2:Y:S01]  /*06c0*/  LDG.E R2, desc[UR4][R6.64+0x4] ;  /* 0x0000040406027981 */ /* 0x000ea2000c1e1900 */
[----:B------:R-:W-:Y:S01]  /*06d0*/  IMAD.WIDE R18, R0, 0xc, R14 ;  /* 0x0000000c00127825 */ /* 0x000fe200078e020e */
[----:B--2---:R-:W2:Y:S02]  /*06e0*/  F2F.F64.F32 R8, R2 ;  /* 0x0000000200087310 */ /* 0x004ea40000201800 */
[----:B--2---:R-:W-:-:S10]  /*06f0*/  DFMA R16, R8, UR8, R4 ;  /* 0x0000000808107c2b */ /* 0x004fd40008000004 */
[----:B------:R-:W2:Y:S01]  /*0700*/  F2F.F32.F64 R17, R16 ;  /* 0x0000001000117310 */ /* 0x000ea20000301000 */
[C---:B------:R-:W-:Y:S01]  /*0710*/  IMAD.WIDE R8, R0.reuse, 0x10, R6 ;  /* 0x0000001000087825 */ /* 0x040fe200078e0206 */
[----:B--2---:R2:W-:Y:S04]  /*0720*/  STG.E desc[UR4][R6.64+0x4], R17 ;  /* 0x0000041106007986 */ /* 0x0045e8000c101904 */
[----:B------:R-:W3:Y:S04]  /*0730*/  LDG.E R18, desc[UR4][R18.64] ;  /* 0x0000000412127981 */ /* 0x000ee8000c1e1900 */
[----:B------:R-:W3:Y:S01]  /*0740*/  LDG.E R15, desc[UR4][R8.64] ;  /* 0x00000004080f7981 */ /* 0x000ee2000c1e1900 */
[----:B-1----:R-:W-:-:S04]  /*0750*/  IMAD.WIDE R10, R0, 0x4, R12 ;  /* 0x00000004000a7825 */ /* 0x002fc800078e020c */
[----:B---3--:R-:W-:-:S05]  /*0760*/  FMUL R15, R18, R15 ;  /* 0x0000000f120f7220 */ /* 0x008fca0000400000 */
[----:B------:R2:W-:Y:S04]  /*0770*/  STG.E desc[UR4][R10.64], R15 ;  /* 0x0000000f0a007986 */ /* 0x0005e8000c101904 */
[----:B------:R-:W0:Y:S01]  /*0780*/  LDG.E R2, desc[UR4][R8.64+0x4] ;  /* 0x0000040408027981 */ /* 0x000e22000c1e1900 */
[----:B------:R-:W-:-:S04]  /*0790*/  LEA R3, R0, R3, 0x2 ;  /* 0x0000000300037211 */ /* 0x000fc800078e10ff */
[----:B------:R-:W-:Y:S01]  /*07a0*/  ISETP.GE.AND P0, PT, R3, UR6, PT ;  /* 0x0000000603007c0c */ /* 0x000fe2000bf06270 */
[----:B0-----:R-:W0:Y:S02]  /*07b0*/  F2F.F64.F32 R12, R2 ;  /* 0x00000002000c7310 */ /* 0x001e240000201800 */
[----:B0-----:R-:W-:-:S10]  /*07c0*/  DFMA R12, R12, UR8, R4 ;  /* 0x000000080c0c7c2b */ /* 0x001fd40008000004 */
[----:B------:R-:W0:Y:S02]  /*07d0*/  F2F.F32.F64 R13, R12 ;  /* 0x0000000c000d7310 */ /* 0x000e240000301000 */
[----:B0-----:R2:W-:Y:S01]  /*07e0*/  STG.E desc[UR4][R8.64+0x4], R13 ;  /* 0x0000040d08007986 */ /* 0x0015e2000c101904 */
[----:B------:R-:W-:Y:S05]  /*07f0*/  @!P0 BRA `(.L_x_4) ;  /* 0xfffffffc00188947 */ /* 0x000fea000383ffff */
[----:B------:R-:W-:Y:S05]  /*0800*/  EXIT ;  /* 0x000000000000794d */ /* 0x000fea0003800000 */
.L_x_5:
        /* <DEDUP_REMOVED lines=15> */
.L_x_52:


//--------------------- .text._Z11printkernelP9Parameteri --------------------------
	.section	.text._Z11printkernelP9Parameteri,"ax",@progbits
	.align	128
        .global         _Z11printkernelP9Parameteri
        .type           _Z11printkernelP9Parameteri,@function
        .size           _Z11printkernelP9Parameteri,(.L_x_53 - _Z11printkernelP9Parameteri)
        .other          _Z11printkernelP9Parameteri,@"STO_CUDA_ENTRY STV_DEFAULT"
_Z11printkernelP9Parameteri:
.text._Z11printkernelP9Parameteri:
[----:B------:R-:W0:Y:S08]  /*0000*/  LDC R1, c[0x0][0x37c] ;  /* 0x0000df00ff017b82 */ /* 0x000e300000000800 */
[----:B------:R-:W1:Y:S01]  /*0010*/  LDC R0, c[0x0][0x388] ;  /* 0x0000e200ff007b82 */ /* 0x000e620000000800 */
[----:B------:R-:W2:Y:S01]  /*0020*/  LDCU UR4, c[0x0][0x2f8] ;  /* 0x00005f00ff0477ac */ /* 0x000ea20008000800 */
[----:B0-----:R-:W-:Y:S01]  /*0030*/  VIADD R1, R1, 0xfffffff8 ;  /* 0xfffffff801017836 */ /* 0x001fe20000000000 */
[----:B------:R-:W0:Y:S04]  /*0040*/  LDCU UR5, c[0x0][0x2fc] ;  /* 0x00005f80ff0577ac */ /* 0x000e280008000800 */
[----:B--2---:R-:W-:-:S02]  /*0050*/  IADD3 R18, P0, PT, R1, UR4, RZ ;  /* 0x0000000401127c10 */ /* 0x004fc4000ff1e0ff */
[----:B-1----:R-:W-:-:S13]  /*0060*/  ISETP.GE.AND P1, PT, R0, 0x1, PT ;  /* 0x000000010000780c */ /* 0x002fda0003f26270 */
[----:B0-----:R-:W-:Y:S05]  /*0070*/  @!P1 EXIT ;  /* 0x000000000000994d */ /* 0x001fea0003800000 */
[C---:B------:R-:W-:Y:S01]  /*0080*/  ISETP.GE.U32.AND P1, PT, R0.reuse, 0x10, PT ;  /* 0x000000100000780c */ /* 0x040fe20003f26070 */
[----:B------:R-:W0:Y:S01]  /*0090*/  LDCU.64 UR36, c[0x0][0x358] ;  /* 0x00006b00ff2477ac */ /* 0x000e220008000a00 */
[----:B------:R-:W-:Y:S01]  /*00a0*/  IMAD.X R2, RZ, RZ, UR5, P0 ;  /* 0x00000005ff027e24 */ /* 0x000fe200080e06ff */
[----:B------:R-:W-:Y:S01]  /*00b0*/  LOP3.LUT R24, R0, 0xf, RZ, 0xc0, !PT ;  /* 0x0000000f00187812 */ /* 0x000fe200078ec0ff */
[----:B------:R-:W-:-:S09]  /*00c0*/  IMAD.MOV.U32 R19, RZ, RZ, RZ ;  /* 0x000000ffff137224 */ /* 0x000fd200078e00ff */
[----:B------:R-:W-:Y:S05]  /*00d0*/  @!P1 BRA `(.L_x_6) ;  /* 0x0000000c00049947 */ /* 0x000fea0003800000 */
[----:B------:R-:W1:Y:S01]  /*00e0*/  LDCU.64 UR4, c[0x0][0x380] ;  /* 0x00007000ff0477ac */ /* 0x000e620008000a00 */
[----:B------:R-:W-:Y:S01]  /*00f0*/  LOP3.LUT R19, R0, 0x7ffffff0, RZ, 0xc0, !PT ;  /* 0x7ffffff000137812 */ /* 0x000fe200078ec0ff */
[----:B------:R-:W-:Y:S03]  /*0100*/  BSSY.RECONVERGENT B6, `(.L_x_6) ;  /* 0x00000be000067945 */ /* 0x000fe60003800200 */
[----:B------:R-:W-:Y:S01]  /*0110*/  IADD3 R23, PT, PT, -R19, RZ, RZ ;  /* 0x000000ff13177210 */ /* 0x000fe20007ffe1ff */
[----:B-1----:R-:W-:-:S04]  /*0120*/  UIADD3 UR4, UP0, UPT, UR4, 0x60, URZ ;  /* 0x0000006004047890 */ /* 0x002fc8000ff1e0ff */
[----:B------:R-:W-:Y:S02]  /*0130*/  UIADD3.X UR5, UPT, UPT, URZ, UR5, URZ, UP0, !UPT ;  /* 0x00000005ff057290 */ /* 0x000fe400087fe4ff */
[----:B------:R-:W-:-:S04]  /*0140*/  IMAD.U32 R16, RZ, RZ, UR4 ;  /* 0x00000004ff107e24 */ /* 0x000fc8000f8e00ff */
[----:B------:R-:W-:-:S07]  /*0150*/  IMAD.U32 R17, RZ, RZ, UR5 ;  /* 0x00000005ff117e24 */ /* 0x000fce000f8e00ff */
.L_x_23:
[----:B0-----:R-:W2:Y:S01]  /*0160*/  LDG.E R0, desc[UR36][R16.64+-0x60] ;  /* 0xffffa02410007981 */ /* 0x001ea2000c1e1900 */
[----:B------:R-:W-:Y:S01]  /*0170*/  MOV R22, 0x1b0 ;  /* 0x000001b000167802 */ /* 0x000fe20000000f00 */
[----:B------:R-:W0:Y:S01]  /*0180*/  LDCU.64 UR4, c[0x4][0x1a8] ;  /* 0x01003500ff0477ac */ /* 0x000e220008000a00 */
[----:B------:R-:W-:Y:S02]  /*0190*/  VIADD R23, R23, 0x10 ;  /* 0x0000001017177836 */ /* 0x000fe40000000000 */
[----:B------:R1:W3:Y:S01]  /*01a0*/  LDC.64 R8, c[0x4][R22] ;  /* 0x0100000016087b82 */ /* 0x0002e20000000a00 */
[----:B------:R-:W-:Y:S02]  /*01b0*/  IMAD.MOV.U32 R6, RZ, RZ, R18 ;  /* 0x000000ffff067224 */ /* 0x000fe400078e0012 */
[----:B------:R-:W-:Y:S01]  /*01c0*/  ISETP.NE.AND P0, PT, R23, RZ, PT ;  /* 0x000000ff1700720c */ /* 0x000fe20003f05270 */
[----:B------:R-:W-:-:S03]  /*01d0*/  IMAD.MOV.U32 R7, RZ, RZ, R2 ;  /* 0x000000ffff077224 */ /* 0x000fc600078e0002 */
[----:B------:R-:W-:Y:S02]  /*01e0*/  P2R R25, PR, RZ, 0x1 ;  /* 0x00000001ff197803 */ /* 0x000fe40000000000 */
[----:B0-----:R-:W-:Y:S01]  /*01f0*/  MOV R4, UR4 ;  /* 0x0000000400047c02 */ /* 0x001fe20008000f00 */
[----:B------:R-:W-:Y:S01]  /*0200*/  IMAD.U32 R5, RZ, RZ, UR5 ;  /* 0x00000005ff057e24 */ /* 0x000fe2000f8e00ff */
[----:B--2---:R-:W0:Y:S02]  /*0210*/  F2F.F64.F32 R10, R0 ;  /* 0x00000000000a7310 */ /* 0x004e240000201800 */
[----:B0--3--:R1:W-:Y:S04]  /*0220*/  STL.64 [R1], R10 ;  /* 0x0000000a01007387 */ /* 0x0093e80000100a00 */
[----:B------:R-:W-:-:S07]  /*0230*/  LEPC R20, `(.L_x_7) ;  /* 0x000000001014794e */ /* 0x000fce0000000000 */
[----:B-1----:R-:W-:Y:S05]  /*0240*/  CALL.ABS.NOINC R8 ;  /* 0x0000000008007343 */ /* 0x002fea0003c00000 */
.L_x_7:
[----:B------:R-:W2:Y:S01]  /*0250*/  LDG.E R0, desc[UR36][R16.64+-0x54] ;  /* 0xffffac2410007981 */ /* 0x000ea2000c1e1900 */
[----:B------:R0:W1:Y:S01]  /*0260*/  LDC.64 R8, c[0x4][R22] ;  /* 0x0100000016087b82 */ /* 0x0000620000000a00 */
[----:B------:R-:W3:Y:S01]  /*0270*/  LDCU.64 UR4, c[0x4][0x1a8] ;  /* 0x01003500ff0477ac */ /* 0x000ee20008000a00 */
[----:B------:R-:W-:Y:S02]  /*0280*/  IMAD.MOV.U32 R6, RZ, RZ, R18 ;  /* 0x000000ffff067224 */ /* 0x000fe400078e0012 */
[----:B------:R-:W-:Y:S01]  /*0290*/  IMAD.MOV.U32 R7, RZ, RZ, R2 ;  /* 0x000000ffff077224 */ /* 0x000fe200078e0002 */
[----:B---3--:R-:W-:Y:S01]  /*02a0*/  MOV R4, UR4 ;  /* 0x0000000400047c02 */ /* 0x008fe20008000f00 */
[----:B------:R-:W-:Y:S01]  /*02b0*/  IMAD.U32 R5, RZ, RZ, UR5 ;  /* 0x00000005ff057e24 */ /* 0x000fe2000f8e00ff */
[----:B--2---:R-:W2:Y:S02]  /*02c0*/  F2F.F64.F32 R10, R0 ;  /* 0x00000000000a7310 */ /* 0x004ea40000201800 */
[----:B-12---:R0:W-:Y:S04]  /*02d0*/  STL.64 [R1], R10 ;  /* 0x0000000a01007387 */ /* 0x0061e80000100a00 */
[----:B------:R-:W-:-:S07]  /*02e0*/  LEPC R20, `(.L_x_8) ;  /* 0x000000001014794e */ /* 0x000fce0000000000 */
[----:B0-----:R-:W-:Y:S05]  /*02f0*/  CALL.ABS.NOINC R8 ;  /* 0x0000000008007343 */ /* 0x001fea0003c00000 */
.L_x_8:
        /* <DEDUP_REMOVED lines=11> */
.L_x_9:
[----:B------:R-:W2:Y:S01]  /*03b0*/  LDG.E R0, desc[UR36][R16.64+-0x3c] ;  /* 0xffffc42410007981 */ /* 0x000ea2000c1e1900 */
[----:B------:R0:W1:Y:S01]  /*03c0*/  LDC.64 R8, c[0x4][R22] ;  /* 0x0100000016087b82 */ /* 0x0000620000000a00 */
[----:B------:R-:W3:Y:S01]  /*03d0*/  LDCU.64 UR4, c[0x4][0x1a8] ;  /* 0x01003500ff0477ac */ /* 0x000ee20008000a00 */
[----:B------:R-:W-:Y:S01]  /*03e0*/  IMAD.MOV.U32 R6, RZ, RZ, R18 ;  /* 0x000000ffff067224 */ /* 0x000fe200078e0012 */
[----:B------:R-:W-:Y:S02]  /*03f0*/  MOV R7, R2 ;  /* 0x0000000200077202 */ /* 0x000fe40000000f00 */
[----:B---3--:R-:W-:Y:S01]  /*0400*/  MOV R4, UR4 ;  /* 0x0000000400047c02 */ /* 0x008fe20008000f00 */
[----:B------:R-:W-:Y:S01]  /*0410*/  IMAD.U32 R5, RZ, RZ, UR5 ;  /* 0x00000005ff057e24 */ /* 0x000fe2000f8e00ff */
[----:B--2---:R-:W2:Y:S02]  /*0420*/  F2F.F64.F32 R10, R0 ;  /* 0x00000000000a7310 */ /* 0x004ea40000201800 */
[----:B-12---:R0:W-:Y:S04]  /*0430*/  STL.64 [R1], R10 ;  /* 0x0000000a01007387 */ /* 0x0061e80000100a00 */
[----:B------:R-:W-:-:S07]  /*0440*/  LEPC R20, `(.L_x_10) ;  /* 0x000000001014794e */ /* 0x000fce0000000000 */
[----:B0-----:R-:W-:Y:S05]  /*0450*/  CALL.ABS.NOINC R8 ;  /* 0x0000000008007343 */ /* 0x001fea0003c00000 */
.L_x_10:
[----:B------:R-:W2:Y:S01]  /*0460*/  LDG.E R0, desc[UR36][R16.64+-0x30] ;  /* 0xffffd02410007981 */ /* 0x000ea2000c1e1900 */
[----:B------:R0:W1:Y:S01]  /*0470*/  LDC.64 R8, c[0x4][R22] ;  /* 0x0100000016087b82 */ /* 0x0000620000000a00 */
[----:B------:R-:W3:Y:S01]  /*0480*/  LDCU.64 UR4, c[0x4][0x1a8] ;  /* 0x01003500ff0477ac */ /* 0x000ee20008000a00 */
[----:B------:R-:W-:Y:S01]  /*0490*/  MOV R6, R18 ;  /* 0x0000001200067202 */ /* 0x000fe20000000f00 */
[----:B------:R-:W-:Y:S02]  /*04a0*/  IMAD.MOV.U32 R7, RZ, RZ, R2 ;  /* 0x000000ffff077224 */ /* 0x000fe400078e0002 */
[----:B---3--:R-:W-:Y:S02]  /*04b0*/  IMAD.U32 R4, RZ, RZ, UR4 ;  /* 0x00000004ff047e24 */ /* 0x008fe4000f8e00ff */
[----:B------:R-:W-:Y:S01]  /*04c0*/  IMAD.U32 R5, RZ, RZ, UR5 ;  /* 0x00000005ff057e24 */ /* 0x000fe2000f8e00ff */
[----:B--2---:R-:W2:Y:S02]  /*04d0*/  F2F.F64.F32 R10, R0 ;  /* 0x00000000000a7310 */ /* 0x004ea40000201800 */
[----:B-12---:R0:W-:Y:S04]  /*04e0*/  STL.64 [R1], R10 ;  /* 0x0000000a01007387 */ /* 0x0061e80000100a00 */
[----:B------:R-:W-:-:S07]  /*04f0*/  LEPC R20, `(.L_x_11) ;  /* 0x000000001014794e */ /* 0x000fce0000000000 */
[----:B0-----:R-:W-:Y:S05]  /*0500*/  CALL.ABS.NOINC R8 ;  /* 0x0000000008007343 */ /* 0x001fea0003c00000 */
.L_x_11:
[----:B------:R-:W2:Y:S01]  /*0510*/  LDG.E R0, desc[UR36][R16.64+-0x24] ;  /* 0xffffdc2410007981 */ /* 0x000ea2000c1e1900 */
[----:B------:R0:W1:Y:S01]  /*0520*/  LDC.64 R8, c[0x4][R22] ;  /* 0x0100000016087b82 */ /* 0x0000620000000a00 */
[----:B------:R-:W3:Y:S01]  /*0530*/  LDCU.64 UR4, c[0x4][0x1a8] ;  /* 0x01003500ff0477ac */ /* 0x000ee20008000a00 */
[----:B------:R-:W-:Y:S02]  /*0540*/  IMAD.MOV.U32 R6, RZ, RZ, R18 ;  /* 0x000000ffff067224 */ /* 0x000fe400078e0012 */
[----:B------:R-:W-:Y:S02]  /*0550*/  IMAD.MOV.U32 R7, RZ, RZ, R2 ;  /* 0x000000ffff077224 */ /* 0x000fe400078e0002 */
[----:B---3--:R-:W-:Y:S01]  /*0560*/  IMAD.U32 R4, RZ, RZ, UR4 ;  /* 0x00000004ff047e24 */ /* 0x008fe2000f8e00ff */
[----:B------:R-:W-:Y:S01]  /*0570*/  MOV R5, UR5 ;  /* 0x0000000500057c02 */ /* 0x000fe20008000f00 */
[----:B--2---:R-:W2:Y:S02]  /*0580*/  F2F.F64.F32 R10, R0 ;  /* 0x00000000000a7310 */ /* 0x004ea40000201800 */
[----:B-12---:R0:W-:Y:S04]  /*0590*/  STL.64 [R1], R10 ;  /* 0x0000000a01007387 */ /* 0x0061e80000100a00 */
[----:B------:R-:W-:-:S07]  /*05a0*/  LEPC R20, `(.L_x_12) ;  /* 0x000000001014794e */ /* 0x000fce0000000000 */
[----:B0-----:R-:W-:Y:S05]  /*05b0*/  CALL.ABS.NOINC R8 ;  /* 0x0000000008007343 */ /* 0x001fea0003c00000 */
.L_x_12:
        /* <DEDUP_REMOVED lines=11> */
.L_x_13:
        /* <DEDUP_REMOVED lines=11> */
.L_x_14:
        /* <DEDUP_REMOVED lines=11> */
.L_x_15:
        /* <DEDUP_REMOVED lines=11> */
.L_x_16:
        /* <DEDUP_REMOVED lines=11> */
.L_x_17:
        /* <DEDUP_REMOVED lines=11> */
.L_x_18:
        /* <DEDUP_REMOVED lines=11> */
.L_x_19:
        /* <DEDUP_REMOVED lines=11> */
.L_x_20:
        /* <DEDUP_REMOVED lines=11> */
.L_x_21:
        /* <DEDUP_REMOVED lines=11> */
.L_x_22:
[----:B------:R-:W-:Y:S02]  /*0ca0*/  ISETP.NE.AND P6, PT, R25, RZ, PT ;  /* 0x000000ff1900720c */ /* 0x000fe40003fc5270 */
[----:B------:R-:W-:-:S05]  /*0cb0*/  IADD3 R16, P0, PT, R16, 0xc0, RZ ;  /* 0x000000c010107810 */ /* 0x000fca0007f1e0ff */
[----:B------:R-:W-:-:S06]  /*0cc0*/  IMAD.X R17, RZ, RZ, R17, P0 ;  /* 0x000000ffff117224 */ /* 0x000fcc00000e0611 */
[----:B------:R-:W-:Y:S05]  /*0cd0*/  @P6 BRA `(.L_x_23) ;  /* 0xfffffff400206947 */ /* 0x000fea000383ffff */
[----:B------:R-:W-:Y:S05]  /*0ce0*/  BSYNC.RECONVERGENT B6 ;  /* 0x0000000000067941 */ /* 0x000fea0003800200 */
.L_x_6:
[----:B------:R-:W-:-:S13]  /*0cf0*/  ISETP.NE.AND P0, PT, R24, RZ, PT ;  /* 0x000000ff1800720c */ /* 0x000fda0003f05270 */
[----:B0-----:R-:W-:Y:S05]  /*0d00*/  @!P0 EXIT ;  /* 0x000000000000894d */ /* 0x001fea0003800000 */
[----:B------:R-:W0:Y:S01]  /*0d10*/  LDC R23, c[0x0][0x388] ;  /* 0x0000e200ff177b82 */ /* 0x000e220000000800 */
[----:B------:R-:W-:Y:S02]  /*0d20*/  ISETP.GE.U32.AND P0, PT, R24, 0x8, PT ;  /* 0x000000081800780c */ /* 0x000fe40003f06070 */
[----:B0-----:R-:W-:-:S11]  /*0d30*/  LOP3.LUT R23, R23, 0x7, RZ, 0xc0, !PT ;  /* 0x0000000717177812 */ /* 0x001fd600078ec0ff */
[----:B------:R-:W-:Y:S05]  /*0d40*/  @!P0 BRA `(.L_x_24) ;  /* 0x0000000400708947 */ /* 0x000fea0003800000 */
[----:B------:R-:W0:Y:S01]  /*0d50*/  LDC.64 R16, c[0x0][0x380] ;  /* 0x0000e000ff107b82 */ /* 0x000e220000000a00 */
[----:B------:R-:W-:Y:S01]  /*0d60*/  MOV R22, 0x1b0 ;  /* 0x000001b000167802 */ /* 0x000fe20000000f00 */
[----:B------:R-:W1:Y:S01]  /*0d70*/  LDCU.64 UR4, c[0x4][0x1a8] ;  /* 0x01003500ff0477ac */ /* 0x000e620008000a00 */
[----:B0-----:R-:W-:-:S05]  /*0d80*/  IMAD.WIDE.U32 R16, R19, 0xc, R16 ;  /* 0x0000000c13107825 */ /* 0x001fca00078e0010 */
[----:B------:R-:W2:Y:S01]  /*0d90*/  LDG.E R0, desc[UR36][R16.64] ;  /* 0x0000002410007981 */ /* 0x000ea2000c1e1900 */
[----:B------:R0:W3:Y:S01]  /*0da0*/  LDC.64 R8, c[0x4][R22] ;  /* 0x0100000016087b82 */ /* 0x0000e20000000a00 */
[----:B-1----:R-:W-:Y:S01]  /*0db0*/  IMAD.U32 R4, RZ, RZ, UR4 ;  /* 0x00000004ff047e24 */ /* 0x002fe2000f8e00ff */
[----:B------:R-:W-:Y:S01]  /*0dc0*/  MOV R5, UR5 ;  /* 0x0000000500057c02 */ /* 0x000fe20008000f00 */
[----:B------:R-:W-:Y:S02]  /*0dd0*/  IMAD.MOV.U32 R6, RZ, RZ, R18 ;  /* 0x000000ffff067224 */ /* 0x000fe400078e0012 */
[----:B------:R-:W-:Y:S01]  /*0de0*/  IMAD.MOV.U32 R7, RZ, RZ, R2 ;  /* 0x000000ffff077224 */ /* 0x000fe200078e0002 */
[----:B--2---:R-:W1:Y:S02]  /*0df0*/  F2F.F64.F32 R10, R0 ;  /* 0x00000000000a7310 */ /* 0x004e640000201800 */
[----:B-1-3--:R0:W-:Y:S04]  /*0e00*/  STL.64 [R1], R10 ;  /* 0x0000000a01007387 */ /* 0x00a1e80000100a00 */
[----:B------:R-:W-:-:S07]  /*0e10*/  LEPC R20, `(.L_x_25) ;  /* 0x000000001014794e */ /* 0x000fce0000000000 */
[----:B0-----:R-:W-:Y:S05]  /*0e20*/  CALL.ABS.NOINC R8 ;  /* 0x0000000008007343 */ /* 0x001fea0003c00000 */
.L_x_25:
        /* <DEDUP_REMOVED lines=11> */
.L_x_26:
        /* <DEDUP_REMOVED lines=11> */
.L_x_27:
        /* <DEDUP_REMOVED lines=11> */
.L_x_28:
        /* <DEDUP_REMOVED lines=11> */
.L_x_29:
        /* <DEDUP_REMOVED lines=11> */
.L_x_30:
        /* <DEDUP_REMOVED lines=11> */
.L_x_31:
        /* <DEDUP_REMOVED lines=11> */
.L_x_32:
[----:B------:R-:W-:-:S07]  /*1300*/  VIADD R19, R19, 0x8 ;  /* 0x0000000813137836 */ /* 0x000fce0000000000 */
.L_x_24:
[----:B------:R-:W-:-:S13]  /*1310*/  ISETP.NE.AND P0, PT, R23, RZ, PT ;  /* 0x000000ff1700720c */ /* 0x000fda0003f05270 */
[----:B------:R-:W-:Y:S05]  /*1320*/  @!P0 EXIT ;  /* 0x000000000000894d */ /* 0x000fea0003800000 */
        /* <DEDUP_REMOVED lines=18> */
.L_x_34:
        /* <DEDUP_REMOVED lines=11> */
.L_x_35:
        /* <DEDUP_REMOVED lines=11> */
.L_x_36:
        /* <DEDUP_REMOVED lines=11> */
.L_x_37:
[----:B------:R-:W-:-:S07]  /*1660*/  IADD3 R19, PT, PT, R19, 0x4, RZ ;  /* 0x0000000413137810 */ /* 0x000fce0007ffe0ff */
.L_x_33:
[----:B------:R-:W-:-:S13]  /*1670*/  ISETP.NE.AND P0, PT, R23, RZ, PT ;  /* 0x000000ff1700720c */ /* 0x000fda0003f05270 */
[----:B------:R-:W-:Y:S05]  /*1680*/  @!P0 EXIT ;  /* 0x000000000000894d */ /* 0x000fea0003800000 */
[----:B------:R-:W0:Y:S01]  /*1690*/  LDC.64 R16, c[0x0][0x380] ;  /* 0x0000e000ff107b82 */ /* 0x000e220000000a00 */
[----:B------:R-:W-:Y:S02]  /*16a0*/  IMAD.MOV R23, RZ, RZ, -R23 ;  /* 0x000000ffff177224 */ /* 0x000fe400078e0a17 */
[----:B0-----:R-:W-:-:S07]  /*16b0*/  IMAD.WIDE.U32 R16, R19, 0xc, R16 ;  /* 0x0000000c13107825 */ /* 0x001fce00078e0010 */
.L_x_39:
[----:B------:R-:W2:Y:S01]  /*16c0*/  LDG.E R0, desc[UR36][R16.64] ;  /* 0x0000002410007981 */ /* 0x000ea2000c1e1900 */
[----:B------:R-:W-:Y:S01]  /*16d0*/  MOV R8, 0x1b0 ;  /* 0x000001b000087802 */ /* 0x000fe20000000f00 */
[----:B------:R-:W0:Y:S01]  /*16e0*/  LDCU.64 UR4, c[0x4][0x1a8] ;  /* 0x01003500ff0477ac */ /* 0x000e220008000a00 */
[----:B------:R-:W-:Y:S01]  /*16f0*/  VIADD R23, R23, 0x1 ;  /* 0x0000000117177836 */ /* 0x000fe20000000000 */
[----:B------:R-:W-:Y:S01]  /*1700*/  MOV R7, R2 ;  /* 0x0000000200077202 */ /* 0x000fe20000000f00 */
[----:B------:R-:W-:Y:S02]  /*1710*/  IMAD.MOV.U32 R6, RZ, RZ, R18 ;  /* 0x000000ffff067224 */ /* 0x000fe400078e0012 */
[----:B------:R-:W1:Y:S01]  /*1720*/  LDC.64 R8, c[0x4][R8] ;  /* 0x0100000008087b82 */ /* 0x000e620000000a00 */
[----:B------:R-:W-:-:S04]  /*1730*/  ISETP.NE.AND P0, PT, R23, RZ, PT ;  /* 0x000000ff1700720c */ /* 0x000fc80003f05270 */
[----:B------:R-:W-:Y:S02]  /*1740*/  P2R R19, PR, RZ, 0x1 ;  /* 0x00000001ff137803 */ /* 0x000fe40000000000 */
[----:B0-----:R-:W-:Y:S01]  /*1750*/  MOV R4, UR4 ;  /* 0x0000000400047c02 */ /* 0x001fe20008000f00 */
[----:B------:R-:W-:Y:S01]  /*1760*/  IMAD.U32 R5, RZ, RZ, UR5 ;  /* 0x00000005ff057e24 */ /* 0x000fe2000f8e00ff */
[----:B--2---:R-:W0:Y:S02]  /*1770*/  F2F.F64.F32 R10, R0 ;  /* 0x00000000000a7310 */ /* 0x004e240000201800 */
[----:B01----:R0:W-:Y:S04]  /*1780*/  STL.64 [R1], R10 ;  /* 0x0000000a01007387 */ /* 0x0031e80000100a00 */
[----:B------:R-:W-:-:S07]  /*1790*/  LEPC R20, `(.L_x_38) ;  /* 0x000000001014794e */ /* 0x000fce0000000000 */
[----:B0-----:R-:W-:Y:S05]  /*17a0*/  CALL.ABS.NOINC R8 ;  /* 0x0000000008007343 */ /* 0x001fea0003c00000 */
.L_x_38:
[----:B------:R-:W-:Y:S02]  /*17b0*/  ISETP.NE.AND P6, PT, R19, RZ, PT ;  /* 0x000000ff1300720c */ /* 0x000fe40003fc5270 */
[----:B------:R-:W-:-:S05]  /*17c0*/  IADD3 R16, P0, PT, R16, 0xc, RZ ;  /* 0x0000000c10107810 */ /* 0x000fca0007f1e0ff */
[----:B------:R-:W-:-:S06]  /*17d0*/  IMAD.X R17, RZ, RZ, R17, P0 ;  /* 0x000000ffff117224 */ /* 0x000fcc00000e0611 */
[----:B------:R-:W-:Y:S05]  /*17e0*/  @P6 BRA `(.L_x_39) ;  /* 0xfffffffc00b46947 */ /* 0x000fea000383ffff */
[----:B------:R-:W-:Y:S05]  /*17f0*/  EXIT ;  /* 0x000000000000794d */ /* 0x000fea0003800000 */
.L_x_40:
        /* <DEDUP_REMOVED lines=16> */
.L_x_53:


//--------------------- .text._Z11setfeaturesP7Featurefi --------------------------
	.section	.text._Z11setfeaturesP7Featurefi,"ax",@progbits
	.align	128
        .global         _Z11setfeaturesP7Featurefi
        .type           _Z11setfeaturesP7Featurefi,@function
        .size           _Z11setfeaturesP7Featurefi,(.L_x_54 - _Z11setfeaturesP7Featurefi)
        .other          _Z11setfeaturesP7Featurefi,@"STO_CUDA_ENTRY STV_DEFAULT"
_Z11setfeaturesP7Featurefi:
.text._Z11setfeaturesP7Featurefi:
        /* <DEDUP_REMOVED lines=11> */
[C---:B------:R-:W-:Y:S01]  /*00b0*/  IADD3 R2, PT, PT, R0.reuse, R3, RZ ;  /* 0x0000000300027210 */ /* 0x040fe20007ffe0ff */
[----:B------:R-:W-:Y:S01]  /*00c0*/  IMAD.MOV R9, RZ, RZ, -R0 ;  /* 0x000000ffff097224 */ /* 0x000fe200078e0a00 */
[----:B------:R-:W-:Y:S01]  /*00d0*/  ISETP.NE.U32.AND P2, PT, R0, RZ, PT ;  /* 0x000000ff0000720c */ /* 0x000fe20003f45070 */
[----:B------:R-:W1:Y:S01]  /*00e0*/  LDCU.64 UR4, c[0x0][0x358] ;  /* 0x00006b00ff0477ac */ /* 0x000e620008000a00 */
[C---:B------:R-:W-:Y:S01]  /*00f0*/  ISETP.GE.AND P0, PT, R2.reuse, UR6, PT ;  /* 0x0000000602007c0c */ /* 0x040fe2000bf06270 */
[----:B------:R-:W-:Y:S01]  /*0100*/  BSSY.RECONVERGENT B0, `(.L_x_41) ;  /* 0x0000023000007945 */ /* 0x000fe20003800200 */
[----:B------:R-:W-:Y:S02]  /*0110*/  VIMNMX R7, PT, PT, R2, UR6, !PT ;  /* 0x0000000602077c48 */ /* 0x000fe4000ffe0100 */
[----:B------:R-:W-:-:S04]  /*0120*/  SEL R6, RZ, 0x1, P0 ;  /* 0x00000001ff067807 */ /* 0x000fc80000000000 */
[----:B------:R-:W-:Y:S01]  /*0130*/  IADD3 R7, PT, PT, R7, -R2, -R6 ;  /* 0x8000000207077210 */ /* 0x000fe20007ffe806 */
[----:B0-----:R-:W0:Y:S02]  /*0140*/  MUFU.RCP R8, R8 ;  /* 0x0000000800087308 */ /* 0x001e240000001000 */
[----:B0-----:R-:W-:-:S06]  /*0150*/  VIADD R4, R8, 0xffffffe ;  /* 0x0ffffffe08047836 */ /* 0x001fcc0000000000 */
[----:B------:R0:W2:Y:S02]  /*0160*/  F2I.FTZ.U32.TRUNC.NTZ R5, R4 ;  /* 0x0000000400057305 */ /* 0x0000a4000021f000 */
[----:B0-----:R-:W-:Y:S02]  /*0170*/  IMAD.MOV.U32 R4, RZ, RZ, RZ ;  /* 0x000000ffff047224 */ /* 0x001fe400078e00ff */
[----:B--2---:R-:W-:-:S04]  /*0180*/  IMAD R9, R9, R5, RZ ;  /* 0x0000000509097224 */ /* 0x004fc800078e02ff */
[----:B------:R-:W-:-:S06]  /*0190*/  IMAD.HI.U32 R8, R5, R9, R4 ;  /* 0x0000000905087227 */ /* 0x000fcc00078e0004 */
[----:B------:R-:W-:-:S04]  /*01a0*/  IMAD.HI.U32 R5, R8, R7, RZ ;  /* 0x0000000708057227 */ /* 0x000fc800078e00ff */
[----:B------:R-:W-:-:S04]  /*01b0*/  IMAD.MOV R2, RZ, RZ, -R5 ;  /* 0x000000ffff027224 */ /* 0x000fc800078e0a05 */
[----:B------:R-:W-:-:S05]  /*01c0*/  IMAD R7, R0, R2, R7 ;  /* 0x0000000200077224 */ /* 0x000fca00078e0207 */
[----:B------:R-:W-:-:S13]  /*01d0*/  ISETP.GE.U32.AND P0, PT, R7, R0, PT ;  /* 0x000000000700720c */ /* 0x000fda0003f06070 */
[----:B------:R-:W-:Y:S01]  /*01e0*/  @P0 IADD3 R7, PT, PT, -R0, R7, RZ ;  /* 0x0000000700070210 */ /* 0x000fe20007ffe1ff */
[----:B------:R-:W-:-:S03]  /*01f0*/  @P0 VIADD R5, R5, 0x1 ;  /* 0x0000000105050836 */ /* 0x000fc60000000000 */
[----:B------:R-:W-:-:S13]  /*0200*/  ISETP.GE.U32.AND P1, PT, R7, R0, PT ;  /* 0x000000000700720c */ /* 0x000fda0003f26070 */
[----:B------:R-:W-:Y:S02]  /*0210*/  @P1 IADD3 R5, PT, PT, R5, 0x1, RZ ;  /* 0x0000000105051810 */ /* 0x000fe40007ffe0ff */
[----:B------:R-:W-:-:S05]  /*0220*/  @!P2 LOP3.LUT R5, RZ, R0, RZ, 0x33, !PT ;  /* 0x00000000ff05a212 */ /* 0x000fca00078e33ff */
[----:B------:R-:W-:-:S05]  /*0230*/  IMAD.IADD R2, R6, 0x1, R5 ;  /* 0x0000000106027824 */ /* 0x000fca00078e0205 */
[C---:B------:R-:W-:Y:S02]  /*0240*/  LOP3.LUT R4, R2.reuse, 0x3, RZ, 0xc0, !PT ;  /* 0x0000000302047812 */ /* 0x040fe400078ec0ff */
[----:B------:R-:W-:Y:S02]  /*0250*/  ISETP.GE.U32.AND P1, PT, R2, 0x3, PT ;  /* 0x000000030200780c */ /* 0x000fe40003f26070 */
[----:B------:R-:W-:-:S13]  /*0260*/  ISETP.NE.AND P0, PT, R4, 0x3, PT ;  /* 0x000000030400780c */ /* 0x000fda0003f05270 */
[----:B-1----:R-:W-:Y:S05]  /*0270*/  @!P0 BRA `(.L_x_42) ;  /* 0x00000000002c8947 */ /* 0x002fea0003800000 */
[----:B------:R-:W0:Y:S01]  /*0280*/  LDC R9, c[0x0][0x388] ;  /* 0x0000e200ff097b82 */ /* 0x000e220000000800 */
[----:B------:R-:W-:-:S04]  /*0290*/  IADD3 R2, PT, PT, R2, 0x1, RZ ;  /* 0x0000000102027810 */ /* 0x000fc80007ffe0ff */
[----:B------:R-:W-:-:S03]  /*02a0*/  LOP3.LUT R2, R2, 0x3, RZ, 0xc0, !PT ;  /* 0x0000000302027812 */ /* 0x000fc600078ec0ff */
[----:B------:R-:W1:Y:S02]  /*02b0*/  LDC.64 R6, c[0x0][0x380] ;  /* 0x0000e000ff067b82 */ /* 0x000e640000000a00 */
[----:B------:R-:W-:-:S07]  /*02c0*/  IMAD.MOV R2, RZ, RZ, -R2 ;  /* 0x000000ffff027224 */ /* 0x000fce00078e0a02 */
.L_x_43:
[----:B-1----:R-:W-:Y:S01]  /*02d0*/  IMAD.WIDE R4, R3, 0x10, R6 ;  /* 0x0000001003047825 */ /* 0x002fe200078e0206 */
[----:B------:R-:W-:-:S03]  /*02e0*/  IADD3 R2, PT, PT, R2, 0x1, RZ ;  /* 0x0000000102027810 */ /* 0x000fc60007ffe0ff */
[----:B------:R-:W-:Y:S01]  /*02f0*/  IMAD.IADD R3, R0, 0x1, R3 ;  /* 0x0000000100037824 */ /* 0x000fe200078e0203 */
[----:B0-----:R2:W-:Y:S01]  /*0300*/  STG.E desc[UR4][R4.64], R9 ;  /* 0x0000000904007986 */ /* 0x0015e2000c101904 */
[----:B------:R-:W-:-:S13]  /*0310*/  ISETP.NE.AND P0, PT, R2, RZ, PT ;  /* 0x000000ff0200720c */ /* 0x000fda0003f05270 */
[----:B--2---:R-:W-:Y:S05]  /*0320*/  @P0 BRA `(.L_x_43) ;  /* 0xfffffffc00e80947 */ /* 0x004fea000383ffff */
.L_x_42:
[----:B------:R-:W-:Y:S05]  /*0330*/  BSYNC.RECONVERGENT B0 ;  /* 0x0000000000007941 */ /* 0x000fea0003800200 */
.L_x_41:
[----:B------:R-:W-:Y:S05]  /*0340*/  @!P1 EXIT ;  /* 0x000000000000994d */ /* 0x000fea0003800000 */
[----:B------:R-:W0:Y:S08]  /*0350*/  LDC R15, c[0x0][0x388] ;  /* 0x0000e200ff0f7b82 */ /* 0x000e300000000800 */
[----:B------:R-:W1:Y:S02]  /*0360*/  LDC.64 R10, c[0x0][0x380] ;  /* 0x0000e000ff0a7b82 */ /* 0x000e640000000a00 */
.L_x_44:
[----:B-12---:R-:W-:Y:S01]  /*0370*/  IMAD.WIDE R12, R3, 0x10, R10 ;  /* 0x00000010030c7825 */ /* 0x006fe200078e020a */
[----:B------:R-:W-:-:S04]  /*0380*/  LEA R3, R0, R3, 0x2 ;  /* 0x0000000300037211 */ /* 0x000fc800078e10ff */
[----:B0-----:R2:W-:Y:S01]  /*0390*/  STG.E desc[UR4][R12.64], R15 ;  /* 0x0000000f0c007986 */ /* 0x0015e2000c101904 */
[----:B------:R-:W-:Y:S01]  /*03a0*/  IMAD.WIDE R4, R0, 0x10, R12 ;  /* 0x0000001000047825 */ /* 0x000fe200078e020c */
[----:B------:R-:W-:-:S04]  /*03b0*/  ISETP.GE.AND P0, PT, R3, UR6, PT ;  /* 0x0000000603007c0c */ /* 0x000fc8000bf06270 */
[----:B------:R2:W-:Y:S01]  /*03c0*/  STG.E desc[UR4][R4.64], R15 ;  /* 0x0000000f04007986 */ /* 0x0005e2000c101904 */
[----:B------:R-:W-:-:S05]  /*03d0*/  IMAD.WIDE R6, R0, 0x10, R4 ;  /* 0x0000001000067825 */ /* 0x000fca00078e0204 */
[----:B------:R2:W-:Y:S01]  /*03e0*/  STG.E desc[UR4][R6.64], R15 ;  /* 0x0000000f06007986 */ /* 0x0005e2000c101904 */
[----:B------:R-:W-:-:S05]  /*03f0*/  IMAD.WIDE R8, R0, 0x10, R6 ;  /* 0x0000001000087825 */ /* 0x000fca00078e0206 */
[----:B------:R2:W-:Y:S01]  /*0400*/  STG.E desc[UR4][R8.64], R15 ;  /* 0x0000000f08007986 */ /* 0x0005e2000c101904 */
[----:B------:R-:W-:Y:S05]  /*0410*/  @!P0 BRA `(.L_x_44) ;  /* 0xfffffffc00d48947 */ /* 0x000fea000383ffff */
[----:B------:R-:W-:Y:S05]  /*0420*/  EXIT ;  /* 0x000000000000794d */ /* 0x000fea0003800000 */
.L_x_45:
        /* <DEDUP_REMOVED lines=13> */
.L_x_54:


//--------------------- .text._Z9setvaluesP9Parameterfffi --------------------------
	.section	.text._Z9setvaluesP9Parameterfffi,"ax",@progbits
	.align	128
        .global         _Z9setvaluesP9Parameterfffi
        .type           _Z9setvaluesP9Parameterfffi,@function
        .size           _Z9setvaluesP9Parameterfffi,(.L_x_55 - _Z9setvaluesP9Parameterfffi)
        .other          _Z9setvaluesP9Parameterfffi,@"STO_CUDA_ENTRY STV_DEFAULT"
_Z9setvaluesP9Parameterfffi:
.text._Z9setvaluesP9Parameterfffi:
        /* <DEDUP_REMOVED lines=14> */
[----:B------:R-:W1:Y:S01]  /*00e0*/  LDC R17, c[0x0][0x390] ;  /* 0x0000e400ff117b82 */ /* 0x000e620000000800 */
[C---:B------:R-:W-:Y:S01]  /*00f0*/  ISETP.GE.AND P0, PT, R4.reuse, UR8, PT ;  /* 0x0000000804007c0c */ /* 0x040fe2000bf06270 */
[----:B------:R-:W2:Y:S01]  /*0100*/  LDCU.64 UR6, c[0x0][0x358] ;  /* 0x00006b00ff0677ac */ /* 0x000ea20008000a00 */
[----:B------:R-:W-:Y:S01]  /*0110*/  VIMNMX R5, PT, PT, R4, UR8, !PT ;  /* 0x0000000804057c48 */ /* 0x000fe2000ffe0100 */
[----:B------:R-:W-:Y:S01]  /*0120*/  BSSY.RECONVERGENT B0, `(.L_x_46) ;  /* 0x000002b000007945 */ /* 0x000fe20003800200 */
[----:B------:R-:W-:-:S04]  /*0130*/  SEL R6, RZ, 0x1, P0 ;  /* 0x00000001ff067807 */ /* 0x000fc80000000000 */
[----:B------:R-:W-:Y:S01]  /*0140*/  IADD3 R5, PT, PT, R5, -R4, -R6 ;  /* 0x8000000405057210 */ /* 0x000fe20007ffe806 */
[----:B0-----:R-:W0:Y:S02]  /*0150*/  MUFU.RCP R8, R8 ;  /* 0x0000000800087308 */ /* 0x001e240000001000 */
[----:B0-----:R-:W-:-:S06]  /*0160*/  VIADD R2, R8, 0xffffffe ;  /* 0x0ffffffe08027836 */ /* 0x001fcc0000000000 */
[----:B------:R0:W3:Y:S02]  /*0170*/  F2I.FTZ.U32.TRUNC.NTZ R3, R2 ;  /* 0x0000000200037305 */ /* 0x0000e4000021f000 */
[----:B0-----:R-:W-:Y:S02]  /*0180*/  IMAD.MOV.U32 R2, RZ, RZ, RZ ;  /* 0x000000ffff027224 */ /* 0x001fe400078e00ff */
[----:B---3--:R-:W-:-:S04]  /*0190*/  IMAD R9, R9, R3, RZ ;  /* 0x0000000309097224 */ /* 0x008fc800078e02ff */
[----:B------:R-:W-:-:S06]  /*01a0*/  IMAD.HI.U32 R8, R3, R9, R2 ;  /* 0x0000000903087227 */ /* 0x000fcc00078e0002 */
[----:B------:R-:W-:-:S04]  /*01b0*/  IMAD.HI.U32 R9, R8, R5, RZ ;  /* 0x0000000508097227 */ /* 0x000fc800078e00ff */
[----:B------:R-:W-:-:S04]  /*01c0*/  IMAD.MOV R2, RZ, RZ, -R9 ;  /* 0x000000ffff027224 */ /* 0x000fc800078e0a09 */
[----:B------:R-:W-:Y:S02]  /*01d0*/  IMAD R5, R0, R2, R5 ;  /* 0x0000000200057224 */ /* 0x000fe400078e0205 */
[----:B------:R-:W0:Y:S03]  /*01e0*/  LDC.64 R2, c[0x0][0x388] ;  /* 0x0000e200ff027b82 */ /* 0x000e260000000a00 */
[----:B------:R-:W-:-:S13]  /*01f0*/  ISETP.GE.U32.AND P0, PT, R5, R0, PT ;  /* 0x000000000500720c */ /* 0x000fda0003f06070 */
[----:B------:R-:W-:Y:S01]  /*0200*/  @P0 IADD3 R5, PT, PT, -R0, R5, RZ ;  /* 0x0000000500050210 */ /* 0x000fe20007ffe1ff */
[----:B------:R-:W-:-:S03]  /*0210*/  @P0 VIADD R9, R9, 0x1 ;  /* 0x0000000109090836 */ /* 0x000fc60000000000 */
[----:B------:R-:W-:Y:S02]  /*0220*/  ISETP.GE.U32.AND P1, PT, R5, R0, PT ;  /* 0x000000000500720c */ /* 0x000fe40003f26070 */
[----:B------:R-:W3:Y:S11]  /*0230*/  LDC.64 R4, c[0x0][0x380] ;  /* 0x0000e000ff047b82 */ /* 0x000ef60000000a00 */
[----:B------:R-:W-:-:S02]  /*0240*/  @P1 IADD3 R9, PT, PT, R9, 0x1, RZ ;  /* 0x0000000109091810 */ /* 0x000fc40007ffe0ff */
[----:B------:R-:W-:-:S05]  /*0250*/  @!P2 LOP3.LUT R9, RZ, R0, RZ, 0x33, !PT ;  /* 0x00000000ff09a212 */ /* 0x000fca00078e33ff */
[----:B------:R-:W-:-:S05]  /*0260*/  IMAD.IADD R6, R6, 0x1, R9 ;  /* 0x0000000106067824 */ /* 0x000fca00078e0209 */
[C---:B------:R-:W-:Y:S02]  /*0270*/  LOP3.LUT R8, R6.reuse, 0x3, RZ, 0xc0, !PT ;  /* 0x0000000306087812 */ /* 0x040fe400078ec0ff */
[----:B------:R-:W-:Y:S02]  /*0280*/  ISETP.GE.U32.AND P1, PT, R6, 0x3, PT ;  /* 0x000000030600780c */ /* 0x000fe40003f26070 */
[----:B------:R-:W-:-:S13]  /*0290*/  ISETP.NE.AND P0, PT, R8, 0x3, PT ;  /* 0x000000030800780c */ /* 0x000fda0003f05270 */
[----:B012---:R-:W-:Y:S05]  /*02a0*/  @!P0 BRA `(.L_x_47) ;  /* 0x0000000000488947 */ /* 0x007fea0003800000 */
[----:B------:R-:W0:Y:S01]  /*02b0*/  LDCU.64 UR4, c[0x0][0x380] ;  /* 0x00007000ff0477ac */ /* 0x000e220008000a00 */
[----:B------:R-:W1:Y:S01]  /*02c0*/  LDC R15, c[0x0][0x390] ;  /* 0x0000e400ff0f7b82 */ /* 0x000e620000000800 */
[----:B------:R-:W-:-:S04]  /*02d0*/  IADD3 R6, PT, PT, R6, 0x1, RZ ;  /* 0x0000000106067810 */ /* 0x000fc80007ffe0ff */
[----:B------:R-:W-:-:S03]  /*02e0*/  LOP3.LUT R6, R6, 0x3, RZ, 0xc0, !PT ;  /* 0x0000000306067812 */ /* 0x000fc600078ec0ff */
[----:B------:R-:W2:Y:S02]  /*02f0*/  LDC.64 R12, c[0x0][0x388] ;  /* 0x0000e200ff0c7b82 */ /* 0x000ea40000000a00 */
[----:B------:R-:W-:Y:S01]  /*0300*/  IMAD.MOV R6, RZ, RZ, -R6 ;  /* 0x000000ffff067224 */ /* 0x000fe200078e0a06 */
[----:B0-----:R-:W-:-:S04]  /*0310*/  UIADD3 UR4, UP0, UPT, UR4, 0x4, URZ ;  /* 0x0000000404047890 */ /* 0x001fc8000ff1e0ff */
[----:B------:R-:W-:Y:S02]  /*0320*/  UIADD3.X UR5, UPT, UPT, URZ, UR5, URZ, UP0, !UPT ;  /* 0x00000005ff057290 */ /* 0x000fe400087fe4ff */
[----:B------:R-:W-:-:S04]  /*0330*/  MOV R10, UR4 ;  /* 0x00000004000a7c02 */ /* 0x000fc80008000f00 */
[----:B------:R-:W-:-:S07]  /*0340*/  IMAD.U32 R11, RZ, RZ, UR5 ;  /* 0x00000005ff0b7e24 */ /* 0x000fce000f8e00ff */
.L_x_48:
[----:B0-----:R-:W-:Y:S01]  /*0350*/  IMAD.WIDE R8, R7, 0xc, R10 ;  /* 0x0000000c07087825 */ /* 0x001fe200078e020a */
[----:B------:R-:W-:-:S03]  /*0360*/  IADD3 R6, PT, PT, R6, 0x1, RZ ;  /* 0x0000000106067810 */ /* 0x000fc60007ffe0ff */
[----:B------:R-:W-:Y:S01]  /*0370*/  IMAD.IADD R7, R0, 0x1, R7 ;  /* 0x0000000100077824 */ /* 0x000fe200078e0207 */
[----:B--2---:R0:W-:Y:S01]  /*0380*/  STG.E desc[UR6][R8.64+-0x4], R13 ;  /* 0xfffffc0d08007986 */ /* 0x0041e2000c101906 */
[----:B------:R-:W-:-:S03]  /*0390*/  ISETP.NE.AND P0, PT, R6, RZ, PT ;  /* 0x000000ff0600720c */ /* 0x000fc60003f05270 */
[----:B------:R0:W-:Y:S04]  /*03a0*/  STG.E desc[UR6][R8.64], R12 ;  /* 0x0000000c08007986 */ /* 0x0001e8000c101906 */
[----:B-1----:R0:W-:Y:S06]  /*03b0*/  STG.E desc[UR6][R8.64+0x4], R15 ;  /* 0x0000040f08007986 */ /* 0x0021ec000c101906 */
[----:B------:R-:W-:Y:S05]  /*03c0*/  @P0 BRA `(.L_x_48) ;  /* 0xfffffffc00e00947 */ /* 0x000fea000383ffff */
.L_x_47:
[----:B------:R-:W-:Y:S05]  /*03d0*/  BSYNC.RECONVERGENT B0 ;  /* 0x0000000000007941 */ /* 0x000fea0003800200 */
.L_x_46:
[----:B------:R-:W-:Y:S05]  /*03e0*/  @!P1 EXIT ;  /* 0x000000000000994d */ /* 0x000fea0003800000 */
.L_x_49:
[----:B01-3--:R-:W-:Y:S01]  /*03f0*/  IMAD.WIDE R8, R7, 0xc, R4 ;  /* 0x0000000c07087825 */ /* 0x00bfe200078e0204 */
[----:B------:R-:W-:-:S04]  /*0400*/  LEA R7, R0, R7, 0x2 ;  /* 0x0000000700077211 */ /* 0x000fc800078e10ff */
[----:B------:R1:W-:Y:S01]  /*0410*/  STG.E desc[UR6][R8.64], R3 ;  /* 0x0000000308007986 */ /* 0x0003e2000c101906 */
[C---:B------:R-:W-:Y:S01]  /*0420*/  IMAD.WIDE R10, R0.reuse, 0xc, R8 ;  /* 0x0000000c000a7825 */ /* 0x040fe200078e0208 */
[----:B------:R-:W-:Y:S02]  /*0430*/  ISETP.GE.AND P0, PT, R7, UR8, PT ;  /* 0x0000000807007c0c */ /* 0x000fe4000bf06270 */
[----:B------:R1:W-:Y:S01]  /*0440*/  STG.E desc[UR6][R8.64+0x4], R2 ;  /* 0x0000040208007986 */ /* 0x0003e2000c101906 */
[----:B------:R-:W-:-:S03]  /*0450*/  IMAD.WIDE R12, R0, 0xc, R10 ;  /* 0x0000000c000c7825 */ /* 0x000fc600078e020a */
[----:B------:R1:W-:Y:S04]  /*0460*/  STG.E desc[UR6][R8.64+0x8], R17 ;  /* 0x0000081108007986 */ /* 0x0003e8000c101906 */
[----:B------:R1:W-:Y:S01]  /*0470*/  STG.E desc[UR6][R10.64], R3 ;  /* 0x000000030a007986 */ /* 0x0003e2000c101906 */
[----:B------:R-:W-:-:S03]  /*0480*/  IMAD.WIDE R14, R0, 0xc, R12 ;  /* 0x0000000c000e7825 */ /* 0x000fc600078e020c */
[----:B------:R1:W-:Y:S04]  /*0490*/  STG.E desc[UR6][R10.64+0x4], R2 ;  /* 0x000004020a007986 */ /* 0x0003e8000c101906 */
[----:B------:R1:W-:Y:S04]  /*04a0*/  STG.E desc[UR6][R10.64+0x8], R17 ;  /* 0x000008110a007986 */ /* 0x0003e8000c101906 */
[----:B------:R1:W-:Y:S04]  /*04b0*/  STG.E desc[UR6][R12.64], R3 ;  /* 0x000000030c007986 */ /* 0x0003e8000c101906 */
[----:B------:R1:W-:Y:S04]  /*04c0*/  STG.E desc[UR6][R12.64+0x4], R2 ;  /* 0x000004020c007986 */ /* 0x0003e8000c101906 */
[----:B------:R1:W-:Y:S04]  /*04d0*/  STG.E desc[UR6][R12.64+0x8], R17 ;  /* 0x000008110c007986 */ /* 0x0003e8000c101906 */
[----:B------:R1:W-:Y:S04]  /*04e0*/  STG.E desc[UR6][R14.64], R3 ;  /* 0x000000030e007986 */ /* 0x0003e8000c101906 */
[----:B------:R1:W-:Y:S04]  /*04f0*/  STG.E desc[UR6][R14.64+0x4], R2 ;  /* 0x000004020e007986 */ /* 0x0003e8000c101906 */
[----:B------:R1:W-:Y:S01]  /*0500*/  STG.E desc[UR6][R14.64+0x8], R17 ;  /* 0x000008110e007986 */ /* 0x0003e2000c101906 */
[----:B------:R-:W-:Y:S05]  /*0510*/  @!P0 BRA `(.L_x_49) ;  /* 0xfffffffc00b48947 */ /* 0x000fea000383ffff */
[----:B------:R-:W-:Y:S05]  /*0520*/  EXIT ;  /* 0x000000000000794d */ /* 0x000fea0003800000 */
.L_x_50:
        /* <DEDUP_REMOVED lines=13> */
.L_x_55:


//--------------------- .nv.global.init           --------------------------
	.section	.nv.global.init,"aw",@progbits
	.align	4
.nv.global.init:
	.type		mrg32k3aM1SubSeq,@object
	.size		mrg32k3aM1SubSeq,(mrg32k3aM2SubSeq - mrg32k3aM1SubSeq)
mrg32k3aM1SubSeq:
        /*0000*/ 	.byte	0x0b, 0xcc, 0xee, 0x04, 0x73, 0x29, 0x8b, 0x6f, 0xf6, 0x53, 0x03, 0xf6, 0x23, 0xf6, 0xea, 0xda
        /* <DEDUP_REMOVED lines=125> */
	.type		mrg32k3aM2SubSeq,@object
	.size		mrg32k3aM2SubSeq,(mrg32k3aM1 - mrg32k3aM2SubSeq)
mrg32k3aM2SubSeq:
        /* <DEDUP_REMOVED lines=126> */
	.type		mrg32k3aM1,@object
	.size		mrg32k3aM1,(mrg32k3aM1Seq - mrg32k3aM1)
mrg32k3aM1:
        /* <DEDUP_REMOVED lines=144> */
	.type		mrg32k3aM1Seq,@object
	.size		mrg32k3aM1Seq,(mrg32k3aM2 - mrg32k3aM1Seq)
mrg32k3aM1Seq:
        /* <DEDUP_REMOVED lines=144> */
	.type		mrg32k3aM2,@object
	.size		mrg32k3aM2,(mrg32k3aM2Seq - mrg32k3aM2)
mrg32k3aM2:
        /* <DEDUP_REMOVED lines=144> */
	.type		mrg32k3aM2Seq,@object
	.size		mrg32k3aM2Seq,(precalc_xorwow_matrix - mrg32k3aM2Seq)
mrg32k3aM2Seq:
        /* <DEDUP_REMOVED lines=144> */
	.type		precalc_xorwow_matrix,@object
	.size		precalc_xorwow_matrix,(precalc_xorwow_offset_matrix - precalc_xorwow_matrix)
precalc_xorwow_matrix:
        /* <DEDUP_REMOVED lines=6400> */
	.type		precalc_xorwow_offset_matrix,@object
	.size		precalc_xorwow_offset_matrix,($str - precalc_xorwow_offset_matrix)
precalc_xorwow_offset_matrix:
        /* <DEDUP_REMOVED lines=6400> */
	.type		$str,@object
	.size		$str,(.L_54 - $str)
$str:
        /*353c0*/ 	.byte	0x25, 0x66, 0x0a, 0x00
.L_54:


//--------------------- .nv.shared.reserved.0     --------------------------
	.section	.nv.shared.reserved.0,"aw",@nobits
	.weak		__nv_reservedSMEM_offset_0_alias
	.size		__nv_reservedSMEM_offset_0_alias, 0, 64
	.other		__nv_reservedSMEM_offset_0_alias,@"STO_CUDA_RESERVED_SHARED STV_DEFAULT"
__nv_reservedSMEM_offset_0_alias:
	.zero		0
	.zero		64


//--------------------- .nv.global                --------------------------
	.section	.nv.global,"aw",@nobits
.nv.global:
	.type		_ZN34_INTERNAL_47f498d1_4_k_cu_240bb6a76thrust24THRUST_300001_SM_1000_NS12placeholders2_8E,@object
	.size		_ZN34_INTERNAL_47f498d1_4_k_cu_240bb6a76thrust24THRUST_300001_SM_1000_NS12placeholders2_8E,(_ZN34_INTERNAL_47f498d1_4_k_cu_240bb6a74cuda3std3__436_GLOBAL__N__47f498d1_4_k_cu_240bb6a76ignoreE - _ZN34_INTERNAL_47f498d1_4_k_cu_240bb6a76thrust24THRUST_300001_SM_1000_NS12placeholders2_8E)
_ZN34_INTERNAL_47f498d1_4_k_cu_240bb6a76thrust24THRUST_300001_SM_1000_NS12placeholders2_8E:
	.zero		1
	.type		_ZN34_INTERNAL_47f498d1_4_k_cu_240bb6a74cuda3std3__436_GLOBAL__N__47f498d1_4_k_cu_240bb6a76ignoreE,@object
	.size		_ZN34_INTERNAL_47f498d1_4_k_cu_240bb6a74cuda3std3__436_GLOBAL__N__47f498d1_4_k_cu_240bb6a76ignoreE,(_ZN34_INTERNAL_47f498d1_4_k_cu_240bb6a74cuda3std6ranges3__45__cpo4dataE - _ZN34_INTERNAL_47f498d1_4_k_cu_240bb6a74cuda3std3__436_GLOBAL__N__47f498d1_4_k_cu_240bb6a76ignoreE)
_ZN34_INTERNAL_47f498d1_4_k_cu_240bb6a74cuda3std3__436_GLOBAL__N__47f498d1_4_k_cu_240bb6a76ignoreE:
	.zero		1
	.type		_ZN34_INTERNAL_47f498d1_4_k_cu_240bb6a74cuda3std6ranges3__45__cpo4dataE,@object
	.size		_ZN34_INTERNAL_47f498d1_4_k_cu_240bb6a74cuda3std6ranges3__45__cpo4dataE,(_ZN34_INTERNAL_47f498d1_4_k_cu_240bb6a76thrust24THRUST_300001_SM_1000_NS6system3cpp3parE - _ZN34_INTERNAL_47f498d1_4_k_cu_240bb6a74cuda3std6ranges3__45__cpo4dataE)
_ZN34_INTERNAL_47f498d1_4_k_cu_240bb6a74cuda3std6ranges3__45__cpo4dataE:
	.zero		1
	.type		_ZN34_INTERNAL_47f498d1_4_k_cu_240bb6a76thrust24THRUST_300001_SM_1000_NS6system3cpp3parE,@object
	.size		_ZN34_INTERNAL_47f498d1_4_k_cu_240bb6a76thrust24THRUST_300001_SM_1000_NS6system3cpp3parE,(_ZN34_INTERNAL_47f498d1_4_k_cu_240bb6a74cuda3std3__45__cpo5beginE - _ZN34_INTERNAL_47f498d1_4_k_cu_240bb6a76thrust24THRUST_300001_SM_1000_NS6system3cpp3parE)
_ZN34_INTERNAL_47f498d1_4_k_cu_240bb6a76thrust24THRUST_300001_SM_1000_NS6system3cpp3parE:
	.zero		1
	.type		_ZN34_INTERNAL_47f498d1_4_k_cu_240bb6a74cuda3std3__45__cpo5beginE,@object
	.size		_ZN34_INTERNAL_47f498d1_4_k_cu_240bb6a74cuda3std3__45__cpo5beginE,(_ZN34_INTERNAL_47f498d1_4_k_cu_240bb6a74cuda3std6ranges3__45__cpo5beginE - _ZN34_INTERNAL_47f498d1_4_k_cu_240bb6a74cuda3std3__45__cpo5beginE)
_ZN34_INTERNAL_47f498d1_4_k_cu_240bb6a74cuda3std3__45__cpo5beginE:
	.zero		1
	.type		_ZN34_INTERNAL_47f498d1_4_k_cu_240bb6a74cuda3std6ranges3__45__cpo5beginE,@object
	.size		_ZN34_INTERNAL_47f498d1_4_k_cu_240bb6a74cuda3std6ranges3__45__cpo5beginE,(_ZN34_INTERNAL_47f498d1_4_k_cu_240bb6a76thrust24THRUST_300001_SM_1000_NS6deviceE - _ZN34_INTERNAL_47f498d1_4_k_cu_240bb6a74cuda3std6ranges3__45__cpo5beginE)
_ZN34_INTERNAL_47f498d1_4_k_cu_240bb6a74cuda3std6ranges3__45__cpo5beginE:
	.zero		1
	.type		_ZN34_INTERNAL_47f498d1_4_k_cu_240bb6a76thrust24THRUST_300001_SM_1000_NS6deviceE,@object
	.size		_ZN34_INTERNAL_47f498d1_4_k_cu_240bb6a76thrust24THRUST_300001_SM_1000_NS6deviceE,(_ZN34_INTERNAL_47f498d1_4_k_cu_240bb6a74cuda3std3__47nulloptE - _ZN34_INTERNAL_47f498d1_4_k_cu_240bb6a76thrust24THRUST_300001_SM_1000_NS6deviceE)
_ZN34_INTERNAL_47f498d1_4_k_cu_240bb6a76thrust24THRUST_300001_SM_1000_NS6deviceE:
	.zero		1
	.type		_ZN34_INTERNAL_47f498d1_4_k_cu_240bb6a74cuda3std3__47nulloptE,@object
	.size		_ZN34_INTERNAL_47f498d1_4_k_cu_240bb6a74cuda3std3__47nulloptE,(_ZN34_INTERNAL_47f498d1_4_k_cu_240bb6a74cuda3std6ranges3__45__cpo8distanceE - _ZN34_INTERNAL_47f498d1_4_k_cu_240bb6a74cuda3std3__47nulloptE)
_ZN34_INTERNAL_47f498d1_4_k_cu_240bb6a74cuda3std3__47nulloptE:
	.zero		1
	.type		_ZN34_INTERNAL_47f498d1_4_k_cu_240bb6a74cuda3std6ranges3__45__cpo8distanceE,@object
	.size		_ZN34_INTERNAL_47f498d1_4_k_cu_240bb6a74cuda3std6ranges3__45__cpo8distanceE,(_ZN34_INTERNAL_47f498d1_4_k_cu_240bb6a76thrust24THRUST_300001_SM_1000_NS12placeholders2_4E - _ZN34_INTERNAL_47f498d1_4_k_cu_240bb6a74cuda3std6ranges3__45__cpo8distanceE)
_ZN34_INTERNAL_47f498d1_4_k_cu_240bb6a74cuda3std6ranges3__45__cpo8distanceE:
	.zero		1
	.type		_ZN34_INTERNAL_47f498d1_4_k_cu_240bb6a76thrust24THRUST_300001_SM_1000_NS12placeholders2_4E,@object
	.size		_ZN34_INTERNAL_47f498d1_4_k_cu_240bb6a76thrust24THRUST_300001_SM_1000_NS12placeholders2_4E,(_ZN34_INTERNAL_47f498d1_4_k_cu_240bb6a74cuda3std3__45__cpo6rbeginE - _ZN34_INTERNAL_47f498d1_4_k_cu_240bb6a76thrust24THRUST_300001_SM_1000_NS12placeholders2_4E)
_ZN34_INTERNAL_47f498d1_4_k_cu_240bb6a76thrust24THRUST_300001_SM_1000_NS12placeholders2_4E:
	.zero		1
	.type		_ZN34_INTERNAL_47f498d1_4_k_cu_240bb6a74cuda3std3__45__cpo6rbeginE,@object
	.size		_ZN34_INTERNAL_47f498d1_4_k_cu_240bb6a74cuda3std3__45__cpo6rbeginE,(_ZN34_INTERNAL_47f498d1_4_k_cu_240bb6a74cuda3std6ranges3__45__cpo7advanceE - _ZN34_INTERNAL_47f498d1_4_k_cu_240bb6a74cuda3std3__45__cpo6rbeginE)
_ZN34_INTERNAL_47f498d1_4_k_cu_240bb6a74cuda3std3__45__cpo6rbeginE:
	.zero		1
	.type		_ZN34_INTERNAL_47f498d1_4_k_cu_240bb6a74cuda3std6ranges3__45__cpo7advanceE,@object
	.size		_ZN34_INTERNAL_47f498d1_4_k_cu_240bb6a74cuda3std6ranges3__45__cpo7advanceE,(_ZN34_INTERNAL_47f498d1_4_k_cu_240bb6a76thrust24THRUST_300001_SM_1000_NS12placeholders3_10E - _ZN34_INTERNAL_47f498d1_4_k_cu_240bb6a74cuda3std6ranges3__45__cpo7advanceE)
_ZN34_INTERNAL_47f498d1_4_k_cu_240bb6a74cuda3std6ranges3__45__cpo7advanceE:
	.zero		1
	.type		_ZN34_INTERNAL_47f498d1_4_k_cu_240bb6a76thrust24THRUST_300001_SM_1000_NS12placeholders3_10E,@object
	.size		_ZN34_INTERNAL_47f498d1_4_k_cu_240bb6a76thrust24THRUST_300001_SM_1000_NS12placeholders3_10E,(_ZN34_INTERNAL_47f498d1_4_k_cu_240bb6a74cuda3std3__48in_placeE - _ZN34_INTERNAL_47f498d1_4_k_cu_240bb6a76thrust24THRUST_300001_SM_1000_NS12placeholders3_10E)
_ZN34_INTERNAL_47f498d1_4_k_cu_240bb6a76thrust24THRUST_300001_SM_1000_NS12placeholders3_10E:
	.zero		1
	.type		_ZN34_INTERNAL_47f498d1_4_k_cu_240bb6a74cuda3std3__48in_placeE,@object
	.size		_ZN34_INTERNAL_47f498d1_4_k_cu_240bb6a74cuda3std3__48in_placeE,(_ZN34_INTERNAL_47f498d1_4_k_cu_240bb6a74cuda3std6ranges3__45__cpo4sizeE - _ZN34_INTERNAL_47f498d1_4_k_cu_240bb6a74cuda3std3__48in_placeE)
_ZN34_INTERNAL_47f498d1_4_k_cu_240bb6a74cuda3std3__48in_placeE:
	.zero		1
	.type		_ZN34_INTERNAL_47f498d1_4_k_cu_240bb6a74cuda3std6ranges3__45__cpo4sizeE,@object
	.size		_ZN34_INTERNAL_47f498d1_4_k_cu_240bb6a74cuda3std6ranges3__45__cpo4sizeE,(_ZN34_INTERNAL_47f498d1_4_k_cu_240bb6a76thrust24THRUST_300001_SM_1000_NS12placeholders2_2E - _ZN34_INTERNAL_47f498d1_4_k_cu_240bb6a74cuda3std6ranges3__45__cpo4sizeE)
_ZN34_INTERNAL_47f498d1_4_k_cu_240bb6a74cuda3std6ranges3__45__cpo4sizeE:
	.zero		1
	.type		_ZN34_INTERNAL_47f498d1_4_k_cu_240bb6a76thrust24THRUST_300001_SM_1000_NS12placeholders2_2E,@object
	.size		_ZN34_INTERNAL_47f498d1_4_k_cu_240bb6a76thrust24THRUST_300001_SM_1000_NS12placeholders2_2E,(_ZN34_INTERNAL_47f498d1_4_k_cu_240bb6a74cuda3std3__45__cpo6cbeginE - _ZN34_INTERNAL_47f498d1_4_k_cu_240bb6a76thrust24THRUST_300001_SM_1000_NS12placeholders2_2E)
_ZN34_INTERNAL_47f498d1_4_k_cu_240bb6a76thrust24THRUST_300001_SM_1000_NS12placeholders2_2E:
	.zero		1
	.type		_ZN34_INTERNAL_47f498d1_4_k_cu_240bb6a74cuda3std3__45__cpo6cbeginE,@object
	.size		_ZN34_INTERNAL_47f498d1_4_k_cu_240bb6a74cuda3std3__45__cpo6cbeginE,(_ZN34_INTERNAL_47f498d1_4_k_cu_240bb6a74cuda3std6ranges3__45__cpo6cbeginE - _ZN34_INTERNAL_47f498d1_4_k_cu_240bb6a74cuda3std3__45__cpo6cbeginE)
_ZN34_INTERNAL_47f498d1_4_k_cu_240bb6a74cuda3std3__45__cpo6cbeginE:
	.zero		1
	.type		_ZN34_INTERNAL_47f498d1_4_k_cu_240bb6a74cuda3std6ranges3__45__cpo6cbeginE,@object
	.size		_ZN34_INTERNAL_47f498d1_4_k_cu_240bb6a74cuda3std6ranges3__45__cpo6cbeginE,(_ZN34_INTERNAL_47f498d1_4_k_cu_240bb6a76thrust24THRUST_300001_SM_1000_NS12placeholders2_6E - _ZN34_INTERNAL_47f498d1_4_k_cu_240bb6a74cuda3std6ranges3__45__cpo6cbeginE)
_ZN34_INTERNAL_47f498d1_4_k_cu_240bb6a74cuda3std6ranges3__45__cpo6cbeginE:
	.zero		1
	.type		_ZN34_INTERNAL_47f498d1_4_k_cu_240bb6a76thrust24THRUST_300001_SM_1000_NS12placeholders2_6E,@object
	.size		_ZN34_INTERNAL_47f498d1_4_k_cu_240bb6a76thrust24THRUST_300001_SM_1000_NS12placeholders2_6E,(_ZN34_INTERNAL_47f498d1_4_k_cu_240bb6a74cuda3std3__45__cpo7crbeginE - _ZN34_INTERNAL_47f498d1_4_k_cu_240bb6a76thrust24THRUST_300001_SM_1000_NS12placeholders2_6E)
_ZN34_INTERNAL_47f498d1_4_k_cu_240bb6a76thrust24THRUST_300001_SM_1000_NS12placeholders2_6E:
	.zero		1
	.type		_ZN34_INTERNAL_47f498d1_4_k_cu_240bb6a74cuda3std3__45__cpo7crbeginE,@object
	.size		_ZN34_INTERNAL_47f498d1_4_k_cu_240bb6a74cuda3std3__45__cpo7crbeginE,(_ZN34_INTERNAL_47f498d1_4_k_cu_240bb6a74cuda3std6ranges3__45__cpo4nextE - _ZN34_INTERNAL_47f498d1_4_k_cu_240bb6a74cuda3std3__45__cpo7crbeginE)
_ZN34_INTERNAL_47f498d1_4_k_cu_240bb6a74cuda3std3__45__cpo7crbeginE:
	.zero		1
	.type		_ZN34_INTERNAL_47f498d1_4_k_cu_240bb6a74cuda3std6ranges3__45__cpo4nextE,@object
	.size		_ZN34_INTERNAL_47f498d1_4_k_cu_240bb6a74cuda3std6ranges3__45__cpo4nextE,(_ZN34_INTERNAL_47f498d1_4_k_cu_240bb6a74cuda3std6ranges3__45__cpo4swapE - _ZN34_INTERNAL_47f498d1_4_k_cu_240bb6a74cuda3std6ranges3__45__cpo4nextE)
_ZN34_INTERNAL_47f498d1_4_k_cu_240bb6a74cuda3std6ranges3__45__cpo4nextE:
	.zero		1
	.type		_ZN34_INTERNAL_47f498d1_4_k_cu_240bb6a74cuda3std6ranges3__45__cpo4swapE,@object
	.size		_ZN34_INTERNAL_47f498d1_4_k_cu_240bb6a74cuda3std6ranges3__45__cpo4swapE,(_ZN34_INTERNAL_47f498d1_4_k_cu_240bb6a76thrust24THRUST_300001_SM_1000_NS8cuda_cub10par_nosyncE - _ZN34_INTERNAL_47f498d1_4_k_cu_240bb6a74cuda3std6ranges3__45__cpo4swapE)
_ZN34_INTERNAL_47f498d1_4_k_cu_240bb6a74cuda3std6ranges3__45__cpo4swapE:
	.zero		1
	.type		_ZN34_INTERNAL_47f498d1_4_k_cu_240bb6a76thrust24THRUST_300001_SM_1000_NS8cuda_cub10par_nosyncE,@object
	.size		_ZN34_INTERNAL_47f498d1_4_k_cu_240bb6a76thrust24THRUST_300001_SM_1000_NS8cuda_cub10par_nosyncE,(_ZN34_INTERNAL_47f498d1_4_k_cu_240bb6a76thrust24THRUST_300001_SM_1000_NS3seqE - _ZN34_INTERNAL_47f498d1_4_k_cu_240bb6a76thrust24THRUST_300001_SM_1000_NS8cuda_cub10par_nosyncE)
_ZN34_INTERNAL_47f498d1_4_k_cu_240bb6a76thrust24THRUST_300001_SM_1000_NS8cuda_cub10par_nosyncE:
	.zero		1
	.type		_ZN34_INTERNAL_47f498d1_4_k_cu_240bb6a76thrust24THRUST_300001_SM_1000_NS3seqE,@object
	.size		_ZN34_INTERNAL_47f498d1_4_k_cu_240bb6a76thrust24THRUST_300001_SM_1000_NS3seqE,(_ZN34_INTERNAL_47f498d1_4_k_cu_240bb6a74cuda3std3__420unreachable_sentinelE - _ZN34_INTERNAL_47f498d1_4_k_cu_240bb6a76thrust24THRUST_300001_SM_1000_NS3seqE)
_ZN34_INTERNAL_47f498d1_4_k_cu_240bb6a76thrust24THRUST_300001_SM_1000_NS3seqE:
	.zero		1
	.type		_ZN34_INTERNAL_47f498d1_4_k_cu_240bb6a74cuda3std3__420unreachable_sentinelE,@object
	.size		_ZN34_INTERNAL_47f498d1_4_k_cu_240bb6a74cuda3std3__420unreachable_sentinelE,(_ZN34_INTERNAL_47f498d1_4_k_cu_240bb6a74cuda3std6ranges3__45__cpo5ssizeE - _ZN34_INTERNAL_47f498d1_4_k_cu_240bb6a74cuda3std3__420unreachable_sentinelE)
_ZN34_INTERNAL_47f498d1_4_k_cu_240bb6a74cuda3std3__420unreachable_sentinelE:
	.zero		1
	.type		_ZN34_INTERNAL_47f498d1_4_k_cu_240bb6a74cuda3std6ranges3__45__cpo5ssizeE,@object
	.size		_ZN34_INTERNAL_47f498d1_4_k_cu_240bb6a74cuda3std6ranges3__45__cpo5ssizeE,(_ZN34_INTERNAL_47f498d1_4_k_cu_240bb6a76thrust24THRUST_300001_SM_1000_NS12placeholders2_3E - _ZN34_INTERNAL_47f498d1_4_k_cu_240bb6a74cuda3std6ranges3__45__cpo5ssizeE)
_ZN34_INTERNAL_47f498d1_4_k_cu_240bb6a74cuda3std6ranges3__45__cpo5ssizeE:
	.zero		1
	.type		_ZN34_INTERNAL_47f498d1_4_k_cu_240bb6a76thrust24THRUST_300001_SM_1000_NS12placeholders2_3E,@object
	.size		_ZN34_INTERNAL_47f498d1_4_k_cu_240bb6a76thrust24THRUST_300001_SM_1000_NS12placeholders2_3E,(_ZN34_INTERNAL_47f498d1_4_k_cu_240bb6a74cuda3std3__45__cpo4cendE - _ZN34_INTERNAL_47f498d1_4_k_cu_240bb6a76thrust24THRUST_300001_SM_1000_NS12placeholders2_3E)
_ZN34_INTERNAL_47f498d1_4_k_cu_240bb6a76thrust24THRUST_300001_SM_1000_NS12placeholders2_3E:
	.zero		1
	.type		_ZN34_INTERNAL_47f498d1_4_k_cu_240bb6a74cuda3std3__45__cpo4cendE,@object
	.size		_ZN34_INTERNAL_47f498d1_4_k_cu_240bb6a74cuda3std3__45__cpo4cendE,(_ZN34_INTERNAL_47f498d1_4_k_cu_240bb6a74cuda3std6ranges3__45__cpo4cendE - _ZN34_INTERNAL_47f498d1_4_k_cu_240bb6a74cuda3std3__45__cpo4cendE)
_ZN34_INTERNAL_47f498d1_4_k_cu_240bb6a74cuda3std3__45__cpo4cendE:
	.zero		1
	.type		_ZN34_INTERNAL_47f498d1_4_k_cu_240bb6a74cuda3std6ranges3__45__cpo4cendE,@object
	.size		_ZN34_INTERNAL_47f498d1_4_k_cu_240bb6a74cuda3std6ranges3__45__cpo4cendE,(_ZN34_INTERNAL_47f498d1_4_k_cu_240bb6a76thrust24THRUST_300001_SM_1000_NS12placeholders2_7E - _ZN34_INTERNAL_47f498d1_4_k_cu_240bb6a74cuda3std6ranges3__45__cpo4cendE)
_ZN34_INTERNAL_47f498d1_4_k_cu_240bb6a74cuda3std6ranges3__45__cpo4cendE:
	.zero		1
	.type		_ZN34_INTERNAL_47f498d1_4_k_cu_240bb6a76thrust24THRUST_300001_SM_1000_NS12placeholders2_7E,@object
	.size		_ZN34_INTERNAL_47f498d1_4_k_cu_240bb6a76thrust24THRUST_300001_SM_1000_NS12placeholders2_7E,(_ZN34_INTERNAL_47f498d1_4_k_cu_240bb6a74cuda3std3__45__cpo5crendE - _ZN34_INTERNAL_47f498d1_4_k_cu_240bb6a76thrust24THRUST_300001_SM_1000_NS12placeholders2_7E)
_ZN34_INTERNAL_47f498d1_4_k_cu_240bb6a76thrust24THRUST_300001_SM_1000_NS12placeholders2_7E:
	.zero		1
	.type		_ZN34_INTERNAL_47f498d1_4_k_cu_240bb6a74cuda3std3__45__cpo5crendE,@object
	.size		_ZN34_INTERNAL_47f498d1_4_k_cu_240bb6a74cuda3std3__45__cpo5crendE,(_ZN34_INTERNAL_47f498d1_4_k_cu_240bb6a74cuda3std6ranges3__45__cpo4prevE - _ZN34_INTERNAL_47f498d1_4_k_cu_240bb6a74cuda3std3__45__cpo5crendE)
_ZN34_INTERNAL_47f498d1_4_k_cu_240bb6a74cuda3std3__45__cpo5crendE:
	.zero		1
	.type		_ZN34_INTERNAL_47f498d1_4_k_cu_240bb6a74cuda3std6ranges3__45__cpo4prevE,@object
	.size		_ZN34_INTERNAL_47f498d1_4_k_cu_240bb6a74cuda3std6ranges3__45__cpo4prevE,(_ZN34_INTERNAL_47f498d1_4_k_cu_240bb6a74cuda3std6ranges3__45__cpo9iter_moveE - _ZN34_INTERNAL_47f498d1_4_k_cu_240bb6a74cuda3std6ranges3__45__cpo4prevE)
_ZN34_INTERNAL_47f498d1_4_k_cu_240bb6a74cuda3std6ranges3__45__cpo4prevE:
	.zero		1
	.type		_ZN34_INTERNAL_47f498d1_4_k_cu_240bb6a74cuda3std6ranges3__45__cpo9iter_moveE,@object
	.size		_ZN34_INTERNAL_47f498d1_4_k_cu_240bb6a74cuda3std6ranges3__45__cpo9iter_moveE,(_ZN34_INTERNAL_47f498d1_4_k_cu_240bb6a76thrust24THRUST_300001_SM_1000_NS6system6detail10sequential3seqE - _ZN34_INTERNAL_47f498d1_4_k_cu_240bb6a74cuda3std6ranges3__45__cpo9iter_moveE)
_ZN34_INTERNAL_47f498d1_4_k_cu_240bb6a74cuda3std6ranges3__45__cpo9iter_moveE:
	.zero		1
	.type		_ZN34_INTERNAL_47f498d1_4_k_cu_240bb6a76thrust24THRUST_300001_SM_1000_NS6system6detail10sequential3seqE,@object
	.size		_ZN34_INTERNAL_47f498d1_4_k_cu_240bb6a76thrust24THRUST_300001_SM_1000_NS6system6detail10sequential3seqE,(_ZN34_INTERNAL_47f498d1_4_k_cu_240bb6a76thrust24THRUST_300001_SM_1000_NS12placeholders2_9E - _ZN34_INTERNAL_47f498d1_4_k_cu_240bb6a76thrust24THRUST_300001_SM_1000_NS6system6detail10sequential3seqE)
_ZN34_INTERNAL_47f498d1_4_k_cu_240bb6a76thrust24THRUST_300001_SM_1000_NS6system6detail10sequential3seqE:
	.zero		1
	.type		_ZN34_INTERNAL_47f498d1_4_k_cu_240bb6a76thrust24THRUST_300001_SM_1000_NS12placeholders2_9E,@object
	.size		_ZN34_INTERNAL_47f498d1_4_k_cu_240bb6a76thrust24THRUST_300001_SM_1000_NS12placeholders2_9E,(_ZN34_INTERNAL_47f498d1_4_k_cu_240bb6a74cuda3std3__419piecewise_constructE - _ZN34_INTERNAL_47f498d1_4_k_cu_240bb6a76thrust24THRUST_300001_SM_1000_NS12placeholders2_9E)
_ZN34_INTERNAL_47f498d1_4_k_cu_240bb6a76thrust24THRUST_300001_SM_1000_NS12placeholders2_9E:
	.zero		1
	.type		_ZN34_INTERNAL_47f498d1_4_k_cu_240bb6a74cuda3std3__419piecewise_constructE,@object
	.size		_ZN34_INTERNAL_47f498d1_4_k_cu_240bb6a74cuda3std3__419piecewise_constructE,(_ZN34_INTERNAL_47f498d1_4_k_cu_240bb6a74cuda3std6ranges3__45__cpo5cdataE - _ZN34_INTERNAL_47f498d1_4_k_cu_240bb6a74cuda3std3__419piecewise_constructE)
_ZN34_INTERNAL_47f498d1_4_k_cu_240bb6a74cuda3std3__419piecewise_constructE:
	.zero		1
	.type		_ZN34_INTERNAL_47f498d1_4_k_cu_240bb6a74cuda3std6ranges3__45__cpo5cdataE,@object
	.size		_ZN34_INTERNAL_47f498d1_4_k_cu_240bb6a74cuda3std6ranges3__45__cpo5cdataE,(_ZN34_INTERNAL_47f498d1_4_k_cu_240bb6a76thrust24THRUST_300001_SM_1000_NS12placeholders2_1E - _ZN34_INTERNAL_47f498d1_4_k_cu_240bb6a74cuda3std6ranges3__45__cpo5cdataE)
_ZN34_INTERNAL_47f498d1_4_k_cu_240bb6a74cuda3std6ranges3__45__cpo5cdataE:
	.zero		1
	.type		_ZN34_INTERNAL_47f498d1_4_k_cu_240bb6a76thrust24THRUST_300001_SM_1000_NS12placeholders2_1E,@object
	.size		_ZN34_INTERNAL_47f498d1_4_k_cu_240bb6a76thrust24THRUST_300001_SM_1000_NS12placeholders2_1E,(_ZN34_INTERNAL_47f498d1_4_k_cu_240bb6a74cuda3std3__45__cpo3endE - _ZN34_INTERNAL_47f498d1_4_k_cu_240bb6a76thrust24THRUST_300001_SM_1000_NS12placeholders2_1E)
_ZN34_INTERNAL_47f498d1_4_k_cu_240bb6a76thrust24THRUST_300001_SM_1000_NS12placeholders2_1E:
	.zero		1
	.type		_ZN34_INTERNAL_47f498d1_4_k_cu_240bb6a74cuda3std3__45__cpo3endE,@object
	.size		_ZN34_INTERNAL_47f498d1_4_k_cu_240bb6a74cuda3std3__45__cpo3endE,(_ZN34_INTERNAL_47f498d1_4_k_cu_240bb6a74cuda3std6ranges3__45__cpo3endE - _ZN34_INTERNAL_47f498d1_4_k_cu_240bb6a74cuda3std3__45__cpo3endE)
_ZN34_INTERNAL_47f498d1_4_k_cu_240bb6a74cuda3std3__45__cpo3endE:
	.zero		1
	.type		_ZN34_INTERNAL_47f498d1_4_k_cu_240bb6a74cuda3std6ranges3__45__cpo3endE,@object
	.size		_ZN34_INTERNAL_47f498d1_4_k_cu_240bb6a74cuda3std6ranges3__45__cpo3endE,(_ZN34_INTERNAL_47f498d1_4_k_cu_240bb6a76thrust24THRUST_300001_SM_1000_NS12placeholders2_5E - _ZN34_INTERNAL_47f498d1_4_k_cu_240bb6a74cuda3std6ranges3__45__cpo3endE)
_ZN34_INTERNAL_47f498d1_4_k_cu_240bb6a74cuda3std6ranges3__45__cpo3endE:
	.zero		1
	.type		_ZN34_INTERNAL_47f498d1_4_k_cu_240bb6a76thrust24THRUST_300001_SM_1000_NS12placeholders2_5E,@object
	.size		_ZN34_INTERNAL_47f498d1_4_k_cu_240bb6a76thrust24THRUST_300001_SM_1000_NS12placeholders2_5E,(_ZN34_INTERNAL_47f498d1_4_k_cu_240bb6a74cuda3std3__45__cpo4rendE - _ZN34_INTERNAL_47f498d1_4_k_cu_240bb6a76thrust24THRUST_300001_SM_1000_NS12placeholders2_5E)
_ZN34_INTERNAL_47f498d1_4_k_cu_240bb6a76thrust24THRUST_300001_SM_1000_NS12placeholders2_5E:
	.zero		1
	.type		_ZN34_INTERNAL_47f498d1_4_k_cu_240bb6a74cuda3std3__45__cpo4rendE,@object
	.size		_ZN34_INTERNAL_47f498d1_4_k_cu_240bb6a74cuda3std3__45__cpo4rendE,(_ZN34_INTERNAL_47f498d1_4_k_cu_240bb6a74cuda3std6ranges3__45__cpo9iter_swapE - _ZN34_INTERNAL_47f498d1_4_k_cu_240bb6a74cuda3std3__45__cpo4rendE)
_ZN34_INTERNAL_47f498d1_4_k_cu_240bb6a74cuda3std3__45__cpo4rendE:
	.zero		1
	.type		_ZN34_INTERNAL_47f498d1_4_k_cu_240bb6a74cuda3std6ranges3__45__cpo9iter_swapE,@object
	.size		_ZN34_INTERNAL_47f498d1_4_k_cu_240bb6a74cuda3std6ranges3__45__cpo9iter_swapE,(_ZN34_INTERNAL_47f498d1_4_k_cu_240bb6a74cuda3std3__48unexpectE - _ZN34_INTERNAL_47f498d1_4_k_cu_240bb6a74cuda3std6ranges3__45__cpo9iter_swapE)
_ZN34_INTERNAL_47f498d1_4_k_cu_240bb6a74cuda3std6ranges3__45__cpo9iter_swapE:
	.zero		1
	.type		_ZN34_INTERNAL_47f498d1_4_k_cu_240bb6a74cuda3std3__48unexpectE,@object
	.size		_ZN34_INTERNAL_47f498d1_4_k_cu_240bb6a74cuda3std3__48unexpectE,(_ZN34_INTERNAL_47f498d1_4_k_cu_240bb6a76thrust24THRUST_300001_SM_1000_NS8cuda_cub3parE - _ZN34_INTERNAL_47f498d1_4_k_cu_240bb6a74cuda3std3__48unexpectE)
_ZN34_INTERNAL_47f498d1_4_k_cu_240bb6a74cuda3std3__48unexpectE:
	.zero		1
	.type		_ZN34_INTERNAL_47f498d1_4_k_cu_240bb6a76thrust24THRUST_300001_SM_1000_NS8cuda_cub3parE,@object
	.size		_ZN34_INTERNAL_47f498d1_4_k_cu_240bb6a76thrust24THRUST_300001_SM_1000_NS8cuda_cub3parE,(.L_38 - _ZN34_INTERNAL_47f498d1_4_k_cu_240bb6a76thrust24THRUST_300001_SM_1000_NS8cuda_cub3parE)
_ZN34_INTERNAL_47f498d1_4_k_cu_240bb6a76thrust24THRUST_300001_SM_1000_NS8cuda_cub3parE:
	.zero		1
.L_38:


//--------------------- .nv.constant0._ZN3cub18CUB_300001_SM_10006detail11EmptyKernelIvEEvv --------------------------
	.section	.nv.constant0._ZN3cub18CUB_300001_SM_10006detail11EmptyKernelIvEEvv,"a",@progbits
	.sectionflags	@""
	.align	4
.nv.constant0._ZN3cub18CUB_300001_SM_10006detail11EmptyKernelIvEEvv:
	.zero		896


//--------------------- .nv.constant0._Z12update_valueiP9ParameterP7FeaturePf --------------------------
	.section	.nv.constant0._Z12update_valueiP9ParameterP7FeaturePf,"a",@progbits
	.sectionflags	@""
	.align	4
.nv.constant0._Z12update_valueiP9ParameterP7FeaturePf:
	.zero		928


//--------------------- .nv.constant0._Z11printkernelP9Parameteri --------------------------
	.section	.nv.constant0._Z11printkernelP9Parameteri,"a",@progbits
	.sectionflags	@""
	.align	4
.nv.constant0._Z11printkernelP9Parameteri:
	.zero		908


//--------------------- .nv.constant0._Z11setfeaturesP7Featurefi --------------------------
	.section	.nv.constant0._Z11setfeaturesP7Featurefi,"a",@progbits
	.sectionflags	@""
	.align	4
.nv.constant0._Z11setfeaturesP7Featurefi:
	.zero		912


//--------------------- .nv.constant0._Z9setvaluesP9Parameterfffi --------------------------
	.section	.nv.constant0._Z9setvaluesP9Parameterfffi,"a",@progbits
	.sectionflags	@""
	.align	4
.nv.constant0._Z9setvaluesP9Parameterfffi:
	.zero		920


//--------------------- SYMBOLS --------------------------

	.type		.nv.reservedSmem.offset0,@object
	.size		.nv.reservedSmem.offset0,0x4
	.type		vprintf,@function
